	.target	sm_100a

	.elftype	@"ET_EXEC"


//--------------------- .note.nv.tkinfo           --------------------------
	.section	.note.nv.tkinfo,"",@"SHT_NOTE"
	.sectionflags	@"SHF_NOTE_NV_TKINFO"
	.tkinfo
        /*0018*/ 	.word	0x00000002
        /*0030*/ 	.string	""
        /*0030*/ 	.string	"ptxas"
        /*0030*/ 	.string	"Cuda compilation tools, release 13.0, V13.0.88"
        /*0030*/ 	.string	"Build cuda_13.0.r13.0/compiler.36424714_0"
        /*0030*/ 	.string	"-arch sm_100a -m 64 "



//--------------------- .note.nv.cuinfo           --------------------------
	.section	.note.nv.cuinfo,"",@"SHT_NOTE"
	.sectionflags	@"SHF_NOTE_NV_CUINFO"
        /*0018*/ 	.short	0x0002
        /*001a*/ 	.short	0x0064
        /*001c*/ 	.short	0x0082
	.zero		2


//--------------------- .nv.info                  --------------------------
	.section	.nv.info,"",@"SHT_CUDA_INFO"
	.align	4


	//----- nvinfo : EIATTR_REGCOUNT
	.align		4
        /*0000*/ 	.byte	0x04, 0x2f
        /*0002*/ 	.short	(.L_19 - .L_18)
	.align		4
.L_18:
        /*0004*/ 	.word	index@(_ZN7cutlass13device_kernelINS_4gemm6kernel13GemmUniversalIN4cute5tupleIJiiiiEEENS1_10collective13CollectiveMmaINS1_35MainloopSm100TmaUmmaWarpSpecializedILi3ELi2ELi4ENS5_IJNS4_1CILi2EEESB_NSA_ILi1EEEEEEEENS5_IJNSA_ILi128EEENSA_ILi64EEENSA_ILi32EEEEEENS_12float_e4m3_tENS5_IJlSC_lEEESJ_SK_NS4_8TiledMMAINS4_8MMA_AtomIJNS4_10MMA_TraitsINS4_25SM100_MMA_F8F6F4_2x1SM_SSEJSJ_SJ_fSF_SG_NS4_17integral_constantINS4_4UMMA5MajorELSR_0EEESS_NSP_INSQ_7ScaleInELST_0EEESU_EEEEEENS4_6LayoutINS5_IJSC_SC_SC_EEENS5_IJNSA_ILi0EEESZ_SZ_EEEEENS5_IJNS4_10UnderscoreES12_S12_EEEEENS4_28SM100_TMA_2SM_LOAD_MULTICASTENS4_14ComposedLayoutINS4_7SwizzleILi1ELi4ELi3EEENS4_18smem_ptr_flag_bitsILi8EEENSX_INS5_IJNSA_ILi8EEESH_EEENS5_IJSH_SC_EEEEEEEvNS4_8identityENS4_18SM100_TMA_2SM_LOADES1F_vS1G_EENS_8epilogue10collective18CollectiveEpilogueINS1J_23Sm100TmaWarpSpecializedILi1ELi1ELi32ELb0ELb0EEEJNS5_IJSG_SG_SH_EEENS5_IJNSX_ISG_SC_EES1P_EEESJ_SK_SJ_SK_NS1J_6fusion15FusionCallbacksIS1N_NS1R_17LinearCombinationISJ_fSJ_fLNS_15FloatRoundStyleE2EEES1O_S1Q_JEEENS4_5SM1004TMEM4LOAD26SM100_TMEM_LOAD_32dp32b32xENS4_13SM90_TMA_LOADENS16_INS17_ILi2ELi4ELi3EEES1A_NSX_INS5_IJS1B_SG_EEENS5_IJSG_SC_EEEEEEENS4_39AutoVectorizingCopyWithAssumedAlignmentILi128EEENS4_14SM90_TMA_STOREES26_S28_S28_EEEvvEEEEvNT_6ParamsE)
        /*0008*/ 	.word	0x0000005a


	//----- nvinfo : EIATTR_FRAME_SIZE
	.align		4
.L_19:
        /*000c*/ 	.byte	0x04, 0x11
        /*000e*/ 	.short	(.L_21 - .L_20)
	.align		4
.L_20:
        /*0010*/ 	.word	index@($__internal_2_$__cuda_sm10x_tcgen05_guardrail_trap_unallocated_columns_being_dealloced)
        /*0014*/ 	.word	0x00000000


	//----- nvinfo : EIATTR_FRAME_SIZE
	.align		4
.L_21:
        /*0018*/ 	.byte	0x04, 0x11
        /*001a*/ 	.short	(.L_23 - .L_22)
	.align		4
.L_22:
        /*001c*/ 	.word	index@($__internal_1_$__cuda_sm10x_tcgen05_guardrail_trap_phase_invalid_during_alloc)
        /*0020*/ 	.word	0x00000000


	//----- nvinfo : EIATTR_FRAME_SIZE
	.align		4
.L_23:
        /*0024*/ 	.byte	0x04, 0x11
        /*0026*/ 	.short	(.L_25 - .L_24)
	.align		4
.L_24:
        /*0028*/ 	.word	index@($__internal_0_$__cuda_sm10x_tcgen05_guardrail_trap_col_being_dealloced_not_returned_by_alloc)
        /*002c*/ 	.word	0x00000000


	//----- nvinfo : EIATTR_FRAME_SIZE
	.align		4
.L_25:
        /*0030*/ 	.byte	0x04, 0x11
        /*0032*/ 	.short	(.L_27 - .L_26)
	.align		4
.L_26:
        /*0034*/ 	.word	index@(_ZN7cutlass13device_kernelINS_4gemm6kernel13GemmUniversalIN4cute5tupleIJiiiiEEENS1_10collective13CollectiveMmaINS1_35MainloopSm100TmaUmmaWarpSpecializedILi3ELi2ELi4ENS5_IJNS4_1CILi2EEESB_NSA_ILi1EEEEEEEENS5_IJNSA_ILi128EEENSA_ILi64EEENSA_ILi32EEEEEENS_12float_e4m3_tENS5_IJlSC_lEEESJ_SK_NS4_8TiledMMAINS4_8MMA_AtomIJNS4_10MMA_TraitsINS4_25SM100_MMA_F8F6F4_2x1SM_SSEJSJ_SJ_fSF_SG_NS4_17integral_constantINS4_4UMMA5MajorELSR_0EEESS_NSP_INSQ_7ScaleInELST_0EEESU_EEEEEENS4_6LayoutINS5_IJSC_SC_SC_EEENS5_IJNSA_ILi0EEESZ_SZ_EEEEENS5_IJNS4_10UnderscoreES12_S12_EEEEENS4_28SM100_TMA_2SM_LOAD_MULTICASTENS4_14ComposedLayoutINS4_7SwizzleILi1ELi4ELi3EEENS4_18smem_ptr_flag_bitsILi8EEENSX_INS5_IJNSA_ILi8EEESH_EEENS5_IJSH_SC_EEEEEEEvNS4_8identityENS4_18SM100_TMA_2SM_LOADES1F_vS1G_EENS_8epilogue10collective18CollectiveEpilogueINS1J_23Sm100TmaWarpSpecializedILi1ELi1ELi32ELb0ELb0EEEJNS5_IJSG_SG_SH_EEENS5_IJNSX_ISG_SC_EES1P_EEESJ_SK_SJ_SK_NS1J_6fusion15FusionCallbacksIS1N_NS1R_17LinearCombinationISJ_fSJ_fLNS_15FloatRoundStyleE2EEES1O_S1Q_JEEENS4_5SM1004TMEM4LOAD26SM100_TMEM_LOAD_32dp32b32xENS4_13SM90_TMA_LOADENS16_INS17_ILi2ELi4ELi3EEES1A_NSX_INS5_IJS1B_SG_EEENS5_IJSG_SC_EEEEEEENS4_39AutoVectorizingCopyWithAssumedAlignmentILi128EEENS4_14SM90_TMA_STOREES26_S28_S28_EEEvvEEEEvNT_6ParamsE)
        /*0038*/ 	.word	0x00000000


	//----- nvinfo : EIATTR_MIN_STACK_SIZE
	.align		4
.L_27:
        /*003c*/ 	.byte	0x04, 0x12
        /*003e*/ 	.short	(.L_29 - .L_28)
	.align		4
.L_28:
        /*0040*/ 	.word	index@(_ZN7cutlass13device_kernelINS_4gemm6kernel13GemmUniversalIN4cute5tupleIJiiiiEEENS1_10collective13CollectiveMmaINS1_35MainloopSm100TmaUmmaWarpSpecializedILi3ELi2ELi4ENS5_IJNS4_1CILi2EEESB_NSA_ILi1EEEEEEEENS5_IJNSA_ILi128EEENSA_ILi64EEENSA_ILi32EEEEEENS_12float_e4m3_tENS5_IJlSC_lEEESJ_SK_NS4_8TiledMMAINS4_8MMA_AtomIJNS4_10MMA_TraitsINS4_25SM100_MMA_F8F6F4_2x1SM_SSEJSJ_SJ_fSF_SG_NS4_17integral_constantINS4_4UMMA5MajorELSR_0EEESS_NSP_INSQ_7ScaleInELST_0EEESU_EEEEEENS4_6LayoutINS5_IJSC_SC_SC_EEENS5_IJNSA_ILi0EEESZ_SZ_EEEEENS5_IJNS4_10UnderscoreES12_S12_EEEEENS4_28SM100_TMA_2SM_LOAD_MULTICASTENS4_14ComposedLayoutINS4_7SwizzleILi1ELi4ELi3EEENS4_18smem_ptr_flag_bitsILi8EEENSX_INS5_IJNSA_ILi8EEESH_EEENS5_IJSH_SC_EEEEEEEvNS4_8identityENS4_18SM100_TMA_2SM_LOADES1F_vS1G_EENS_8epilogue10collective18CollectiveEpilogueINS1J_23Sm100TmaWarpSpecializedILi1ELi1ELi32ELb0ELb0EEEJNS5_IJSG_SG_SH_EEENS5_IJNSX_ISG_SC_EES1P_EEESJ_SK_SJ_SK_NS1J_6fusion15FusionCallbacksIS1N_NS1R_17LinearCombinationISJ_fSJ_fLNS_15FloatRoundStyleE2EEES1O_S1Q_JEEENS4_5SM1004TMEM4LOAD26SM100_TMEM_LOAD_32dp32b32xENS4_13SM90_TMA_LOADENS16_INS17_ILi2ELi4ELi3EEES1A_NSX_INS5_IJS1B_SG_EEENS5_IJSG_SC_EEEEEEENS4_39AutoVectorizingCopyWithAssumedAlignmentILi128EEENS4_14SM90_TMA_STOREES26_S28_S28_EEEvvEEEEvNT_6ParamsE)
        /*0044*/ 	.word	0x00000000
.L_29:


//--------------------- .nv.compat                --------------------------
	.section	.nv.compat,"",@"SHT_CUDA_COMPAT_INFO"
	.align	4
        /*0000*/ 	.byte	0x02, 0x09, 0x01, 0x00, 0x02, 0x02, 0x02, 0x00, 0x02, 0x05, 0x05, 0x00, 0x03, 0x07, 0x01, 0x01
        /*0010*/ 	.byte	0x02, 0x03, 0x01, 0x00, 0x02, 0x06, 0x01, 0x00, 0x04, 0x0b, 0x08, 0x00, 0x09, 0x00, 0x00, 0x00
        /*0020*/ 	.byte	0x00, 0x00, 0x00, 0x00


//--------------------- .nv.info._ZN7cutlass13device_kernelINS_4gemm6kernel13GemmUniversalIN4cute5tupleIJiiiiEEENS1_10collective13CollectiveMmaINS1_35MainloopSm100TmaUmmaWarpSpecializedILi3ELi2ELi4ENS5_IJNS4_1CILi2EEESB_NSA_ILi1EEEEEEEENS5_IJNSA_ILi128EEENSA_ILi64EEENSA_ILi32EEEEEENS_12float_e4m3_tENS5_IJlSC_lEEESJ_SK_NS4_8TiledMMAINS4_8MMA_AtomIJNS4_10MMA_TraitsINS4_25SM100_MMA_F8F6F4_2x1SM_SSEJSJ_SJ_fSF_SG_NS4_17integral_constantINS4_4UMMA5MajorELSR_0EEESS_NSP_INSQ_7ScaleInELST_0EEESU_EEEEEENS4_6LayoutINS5_IJSC_SC_SC_EEENS5_IJNSA_ILi0EEESZ_SZ_EEEEENS5_IJNS4_10UnderscoreES12_S12_EEEEENS4_28SM100_TMA_2SM_LOAD_MULTICASTENS4_14ComposedLayoutINS4_7SwizzleILi1ELi4ELi3EEENS4_18smem_ptr_flag_bitsILi8EEENSX_INS5_IJNSA_ILi8EEESH_EEENS5_IJSH_SC_EEEEEEEvNS4_8identityENS4_18SM100_TMA_2SM_LOADES1F_vS1G_EENS_8epilogue10collective18CollectiveEpilogueINS1J_23Sm100TmaWarpSpecializedILi1ELi1ELi32ELb0ELb0EEEJNS5_IJSG_SG_SH_EEENS5_IJNSX_ISG_SC_EES1P_EEESJ_SK_SJ_SK_NS1J_6fusion15FusionCallbacksIS1N_NS1R_17LinearCombinationISJ_fSJ_fLNS_15FloatRoundStyleE2EEES1O_S1Q_JEEENS4_5SM1004TMEM4LOAD26SM100_TMEM_LOAD_32dp32b32xENS4_13SM90_TMA_LOADENS16_INS17_ILi2ELi4ELi3EEES1A_NSX_INS5_IJS1B_SG_EEENS5_IJSG_SC_EEEEEEENS4_39AutoVectorizingCopyWithAssumedAlignmentILi128EEENS4_14SM90_TMA_STOREES26_S28_S28_EEEvvEEEEvNT_6ParamsE --------------------------
	.section	.nv.info._ZN7cutlass13device_kernelINS_4gemm6kernel13GemmUniversalIN4cute5tupleIJiiiiEEENS1_10collective13CollectiveMmaINS1_35MainloopSm100TmaUmmaWarpSpecializedILi3ELi2ELi4ENS5_IJNS4_1CILi2EEESB_NSA_ILi1EEEEEEEENS5_IJNSA_ILi128EEENSA_ILi64EEENSA_ILi32EEEEEENS_12float_e4m3_tENS5_IJlSC_lEEESJ_SK_NS4_8TiledMMAINS4_8MMA_AtomIJNS4_10MMA_TraitsINS4_25SM100_MMA_F8F6F4_2x1SM_SSEJSJ_SJ_fSF_SG_NS4_17integral_constantINS4_4UMMA5MajorELSR_0EEESS_NSP_INSQ_7ScaleInELST_0EEESU_EEEEEENS4_6LayoutINS5_IJSC_SC_SC_EEENS5_IJNSA_ILi0EEESZ_SZ_EEEEENS5_IJNS4_10UnderscoreES12_S12_EEEEENS4_28SM100_TMA_2SM_LOAD_MULTICASTENS4_14ComposedLayoutINS4_7SwizzleILi1ELi4ELi3EEENS4_18smem_ptr_flag_bitsILi8EEENSX_INS5_IJNSA_ILi8EEESH_EEENS5_IJSH_SC_EEEEEEEvNS4_8identityENS4_18SM100_TMA_2SM_LOADES1F_vS1G_EENS_8epilogue10collective18CollectiveEpilogueINS1J_23Sm100TmaWarpSpecializedILi1ELi1ELi32ELb0ELb0EEEJNS5_IJSG_SG_SH_EEENS5_IJNSX_ISG_SC_EES1P_EEESJ_SK_SJ_SK_NS1J_6fusion15FusionCallbacksIS1N_NS1R_17LinearCombinationISJ_fSJ_fLNS_15FloatRoundStyleE2EEES1O_S1Q_JEEENS4_5SM1004TMEM4LOAD26SM100_TMEM_LOAD_32dp32b32xENS4_13SM90_TMA_LOADENS16_INS17_ILi2ELi4ELi3EEES1A_NSX_INS5_IJS1B_SG_EEENS5_IJSG_SC_EEEEEEENS4_39AutoVectorizingCopyWithAssumedAlignmentILi128EEENS4_14SM90_TMA_STOREES26_S28_S28_EEEvvEEEEvNT_6ParamsE,"",@"SHT_CUDA_INFO"
	.sectionflags	@""
	.align	4


	//----- nvinfo : EIATTR_CUDA_API_VERSION
	.align		4
        /*0000*/ 	.byte	0x04, 0x37
        /*0002*/ 	.short	(.L_31 - .L_30)
.L_30:
        /*0004*/ 	.word	0x00000082


	//----- nvinfo : EIATTR_KPARAM_INFO
	.align		4
.L_31:
        /*0008*/ 	.byte	0x04, 0x17
        /*000a*/ 	.short	(.L_33 - .L_32)
.L_32:
        /*000c*/ 	.word	0x00000000
        /*0010*/ 	.short	0x0000
        /*0012*/ 	.short	0x0000
        /*0014*/ 	.byte	0x00, 0xf0, 0x01, 0x20


	//----- nvinfo : EIATTR_AT_ENTRY_FRAGMENTS
	.align		4
.L_33:
        /*0018*/ 	.byte	0x04, 0x4f
        /*001a*/ 	.short	(.L_35 - .L_34)


	//   ....[0]....
.L_34:
        /*001c*/ 	.word	0x00000007


	//----- nvinfo : EIATTR_RESERVED_SMEM_USED
	.align		4
.L_35:
        /*0020*/ 	.byte	0x01, 0x41
	.zero		2


	//----- nvinfo : EIATTR_SPARSE_MMA_MASK
	.align		4
        /*0024*/ 	.byte	0x03, 0x50
        /*0026*/ 	.short	0x0000


	//----- nvinfo : EIATTR_TCGEN05_2CTA_USED
	.align		4
        /*0028*/ 	.byte	0x01, 0x52
	.zero		2


	//----- nvinfo : EIATTR_MAXREG_COUNT
	.align		4
        /*002c*/ 	.byte	0x03, 0x1b
        /*002e*/ 	.short	0x00ff


	//----- nvinfo : EIATTR_NUM_BARRIERS
	.align		4
        /*0030*/ 	.byte	0x02, 0x4c
        /*0032*/ 	.byte	0x07
	.zero		1


	//----- nvinfo : EIATTR_EXTERNS
	.align		4
        /*0034*/ 	.byte	0x04, 0x0f
        /*0036*/ 	.short	(.L_37 - .L_36)


	//   ....[0]....
	.align		4
.L_36:
        /*0038*/ 	.word	index@(__assertfail)


	//----- nvinfo : EIATTR_MERCURY_ISA_VERSION
	.align		4
.L_37:
        /*003c*/ 	.byte	0x03, 0x5f
        /*003e*/ 	.short	0x0101


	//----- nvinfo : EIATTR_INT_WARP_WIDE_INSTR_OFFSETS
	.align		4
        /*0040*/ 	.byte	0x04, 0x31
        /*0042*/ 	.short	(.L_39 - .L_38)


	//   ....[0]....
.L_38:
        /*0044*/ 	.word	0x00000d50


	//   ....[1]....
        /*0048*/ 	.word	0x00000e00


	//   ....[2]....
        /*004c*/ 	.word	0x000040c0


	//   ....[3]....
        /*0050*/ 	.word	0x000040f0


	//   ....[4]....
        /*0054*/ 	.word	0x00004110


	//   ....[5]....
        /*0058*/ 	.word	0x00004c50


	//   ....[6]....
        /*005c*/ 	.word	0x00004d00


	//----- nvinfo : EIATTR_COOP_GROUP_MASK_REGIDS
	.align		4
.L_39:
        /*0060*/ 	.byte	0x04, 0x29
        /*0062*/ 	.short	(.L_41 - .L_40)


	//   ....[0]....
.L_40:
        /*0064*/ 	.word	0xffffffff


	//   ....[1]....
        /*0068*/ 	.word	0xffffffff


	//   ....[2]....
        /*006c*/ 	.word	0xffffffff


	//   ....[3]....
        /*0070*/ 	.word	0xffffffff


	//   ....[4]....
        /*0074*/ 	.word	0xffffffff


	//   ....[5]....
        /*0078*/ 	.word	0xffffffff


	//   ....[6]....
        /*007c*/ 	.word	0xffffffff


	//   ....[7]....
        /*0080*/ 	.word	0xffffffff


	//   ....[8]....
        /*0084*/ 	.word	0xffffffff


	//   ....[9]....
        /*0088*/ 	.word	0xffffffff


	//   ....[10]....
        /*008c*/ 	.word	0xffffffff


	//   ....[11]....
        /*0090*/ 	.word	0xffffffff


	//   ....[12]....
        /*0094*/ 	.word	0xffffffff


	//   ....[13]....
        /*0098*/ 	.word	0xffffffff


	//----- nvinfo : EIATTR_COOP_GROUP_INSTR_OFFSETS
	.align		4
.L_41:
        /*009c*/ 	.byte	0x04, 0x28
        /*009e*/ 	.short	(.L_43 - .L_42)


	//   ....[0]....
.L_42:
        /*00a0*/ 	.word	0x000000b0


	//   ....[1]....
        /*00a4*/ 	.word	0x00000510


	//   ....[2]....
        /*00a8*/ 	.word	0x000006c0


	//   ....[3]....
        /*00ac*/ 	.word	0x00000800


	//   ....[4]....
        /*00b0*/ 	.word	0x00000900


	//   ....[5]....
        /*00b4*/ 	.word	0x00000a70


	//   ....[6]....
        /*00b8*/ 	.word	0x00000c10


	//   ....[7]....
        /*00bc*/ 	.word	0x00000e70


	//   ....[8]....
        /*00c0*/ 	.word	0x000021b0


	//   ....[9]....
        /*00c4*/ 	.word	0x00002ff0


	//   ....[10]....
        /*00c8*/ 	.word	0x000034c0


	//   ....[11]....
        /*00cc*/ 	.word	0x000034f0


	//   ....[12]....
        /*00d0*/ 	.word	0x00003fc0


	//   ....[13]....
        /*00d4*/ 	.word	0x000041d0


	//----- nvinfo : EIATTR_VRC_CTA_INIT_COUNT
	.align		4
.L_43:
        /*00d8*/ 	.byte	0x02, 0x4a
        /*00da*/ 	.byte	0x80
	.zero		1


	//----- nvinfo : EIATTR_SYSCALL_OFFSETS
	.align		4
        /*00dc*/ 	.byte	0x04, 0x46
        /*00de*/ 	.short	(.L_45 - .L_44)


	//   ....[0]....
.L_44:
        /*00e0*/ 	.word	0x00005890


	//   ....[1]....
        /*00e4*/ 	.word	0x000059d0


	//   ....[2]....
        /*00e8*/ 	.word	0x00006110


	//----- nvinfo : EIATTR_MBARRIER_INSTR_OFFSETS
	.align		4
.L_45:
        /*00ec*/ 	.byte	0x04, 0x39
        /*00ee*/ 	.short	(.L_47 - .L_46)


	//   ....[0]....
.L_46:
        /*00f0*/ 	.word	0x00000650
        /*00f4*/ 	.word	0x000000ff
        /*00f8*/ 	.word	0x00000000
        /*00fc*/ 	.short	0x0100
        /*00fe*/ 	.byte	0x04
	.zero		1


	//   ....[1]....
        /*0100*/ 	.word	0x00000660
        /*0104*/ 	.word	0x000000ff
        /*0108*/ 	.word	0x00000018
        /*010c*/ 	.short	0x0100
        /*010e*/ 	.byte	0x04
	.zero		1


	//   ....[2]....
        /*0110*/ 	.word	0x00000670
        /*0114*/ 	.word	0x000000ff
        /*0118*/ 	.word	0x00000008
        /*011c*/ 	.short	0x0100
        /*011e*/ 	.byte	0x04
	.zero		1


	//   ....[3]....
        /*0120*/ 	.word	0x00000680
        /*0124*/ 	.word	0x000000ff
        /*0128*/ 	.word	0x00000020
        /*012c*/ 	.short	0x0100
        /*012e*/ 	.byte	0x04
	.zero		1


	//   ....[4]....
        /*0130*/ 	.word	0x00000690
        /*0134*/ 	.word	0x000000ff
        /*0138*/ 	.word	0x00000010
        /*013c*/ 	.short	0x0100
        /*013e*/ 	.byte	0x04
	.zero		1


	//   ....[5]....
        /*0140*/ 	.word	0x000006a0
        /*0144*/ 	.word	0x000000ff
        /*0148*/ 	.word	0x00000028
        /*014c*/ 	.short	0x0100
        /*014e*/ 	.byte	0x04
	.zero		1


	//   ....[6]....
        /*0150*/ 	.word	0x000007d0
        /*0154*/ 	.word	0x000000ff
        /*0158*/ 	.word	0x00000030
        /*015c*/ 	.short	0x0100
        /*015e*/ 	.byte	0x04
	.zero		1


	//   ....[7]....
        /*0160*/ 	.word	0x000007e0
        /*0164*/ 	.word	0x000000ff
        /*0168*/ 	.word	0x00000038
        /*016c*/ 	.short	0x0100
        /*016e*/ 	.byte	0x04
	.zero		1


	//   ....[8]....
        /*0170*/ 	.word	0x000008d0
        /*0174*/ 	.word	0x000000ff
        /*0178*/ 	.word	0x00000040
        /*017c*/ 	.short	0x0100
        /*017e*/ 	.byte	0x06
	.zero		1


	//   ....[9]....
        /*0180*/ 	.word	0x000008e0
        /*0184*/ 	.word	0x000000ff
        /*0188*/ 	.word	0x00000048
        /*018c*/ 	.short	0x0100
        /*018e*/ 	.byte	0x06
	.zero		1


	//   ....[10]....
        /*0190*/ 	.word	0x00000a20
        /*0194*/ 	.word	0x000000ff
        /*0198*/ 	.word	0x00000050
        /*019c*/ 	.short	0x0100
        /*019e*/ 	.byte	0x06
	.zero		1


	//   ....[11]....
        /*01a0*/ 	.word	0x00000a30
        /*01a4*/ 	.word	0x000000ff
        /*01a8*/ 	.word	0x00000060
        /*01ac*/ 	.short	0x0100
        /*01ae*/ 	.byte	0x06
	.zero		1


	//   ....[12]....
        /*01b0*/ 	.word	0x00000a40
        /*01b4*/ 	.word	0x000000ff
        /*01b8*/ 	.word	0x00000058
        /*01bc*/ 	.short	0x0100
        /*01be*/ 	.byte	0x06
	.zero		1


	//   ....[13]....
        /*01c0*/ 	.word	0x00000a50
        /*01c4*/ 	.word	0x000000ff
        /*01c8*/ 	.word	0x00000068
        /*01cc*/ 	.short	0x0100
        /*01ce*/ 	.byte	0x06
	.zero		1


	//   ....[14]....
        /*01d0*/ 	.word	0x00000b80
        /*01d4*/ 	.word	0x000000ff
        /*01d8*/ 	.word	0x00000070
        /*01dc*/ 	.short	0x0100
        /*01de*/ 	.byte	0x04
	.zero		1


	//   ....[15]....
        /*01e0*/ 	.word	0x00000b90
        /*01e4*/ 	.word	0x000000ff
        /*01e8*/ 	.word	0x00000090
        /*01ec*/ 	.short	0x0100
        /*01ee*/ 	.byte	0x04
	.zero		1


	//   ....[16]....
        /*01f0*/ 	.word	0x00000ba0
        /*01f4*/ 	.word	0x000000ff
        /*01f8*/ 	.word	0x00000078
        /*01fc*/ 	.short	0x0100
        /*01fe*/ 	.byte	0x04
	.zero		1


	//   ....[17]....
        /*0200*/ 	.word	0x00000bb0
        /*0204*/ 	.word	0x000000ff
        /*0208*/ 	.word	0x00000098
        /*020c*/ 	.short	0x0100
        /*020e*/ 	.byte	0x04
	.zero		1


	//   ....[18]....
        /*0210*/ 	.word	0x00000bc0
        /*0214*/ 	.word	0x000000ff
        /*0218*/ 	.word	0x00000080
        /*021c*/ 	.short	0x0100
        /*021e*/ 	.byte	0x04
	.zero		1


	//   ....[19]....
        /*0220*/ 	.word	0x00000bd0
        /*0224*/ 	.word	0x000000ff
        /*0228*/ 	.word	0x000000a0
        /*022c*/ 	.short	0x0100
        /*022e*/ 	.byte	0x04
	.zero		1


	//   ....[20]....
        /*0230*/ 	.word	0x00000be0
        /*0234*/ 	.word	0x000000ff
        /*0238*/ 	.word	0x00000088
        /*023c*/ 	.short	0x0100
        /*023e*/ 	.byte	0x04
	.zero		1


	//   ....[21]....
        /*0240*/ 	.word	0x00000bf0
        /*0244*/ 	.word	0x000000ff
        /*0248*/ 	.word	0x000000a8
        /*024c*/ 	.short	0x0100
        /*024e*/ 	.byte	0x04
	.zero		1


	//   ....[22]....
        /*0250*/ 	.word	0x00000cf0
        /*0254*/ 	.word	0x000000ff
        /*0258*/ 	.word	0x000000b0
        /*025c*/ 	.short	0x0100
        /*025e*/ 	.byte	0x04
	.zero		1


	//   ....[23]....
        /*0260*/ 	.word	0x00000d00
        /*0264*/ 	.word	0x000000ff
        /*0268*/ 	.word	0x000000c0
        /*026c*/ 	.short	0x0100
        /*026e*/ 	.byte	0x04
	.zero		1


	//   ....[24]....
        /*0270*/ 	.word	0x00000d10
        /*0274*/ 	.word	0x000000ff
        /*0278*/ 	.word	0x000000b8
        /*027c*/ 	.short	0x0100
        /*027e*/ 	.byte	0x04
	.zero		1


	//   ....[25]....
        /*0280*/ 	.word	0x00000d20
        /*0284*/ 	.word	0x000000ff
        /*0288*/ 	.word	0x000000c8
        /*028c*/ 	.short	0x0100
        /*028e*/ 	.byte	0x04
	.zero		1


	//   ....[26]....
        /*0290*/ 	.word	0x00000e20
        /*0294*/ 	.word	0x000000ff
        /*0298*/ 	.word	0x000000d0
        /*029c*/ 	.short	0x0100
        /*029e*/ 	.byte	0x06
	.zero		1


	//   ....[27]....
        /*02a0*/ 	.word	0x00001a00
        /*02a4*/ 	.word	0x00000000
        /*02a8*/ 	.word	0x000000c0
        /*02ac*/ 	.short	0x010a
        /*02ae*/ 	.byte	0xff
	.zero		1


	//   ....[28]....
        /*02b0*/ 	.word	0x00001a30
        /*02b4*/ 	.word	0x00000000
        /*02b8*/ 	.word	0x000000b0
        /*02bc*/ 	.short	0x0101
        /*02be*/ 	.byte	0xff
	.zero		1


	//   ....[29]....
        /*02c0*/ 	.word	0x00001ad0
        /*02c4*/ 	.word	0x000000ff
        /*02c8*/ 	.word	0x00000018
        /*02cc*/ 	.short	0x010a
        /*02ce*/ 	.byte	0x04
	.zero		1


	//   ....[30]....
        /*02d0*/ 	.word	0x00001ba0
        /*02d4*/ 	.word	0x000000ff
        /*02d8*/ 	.word	0x00000018
        /*02dc*/ 	.short	0x010a
        /*02de*/ 	.byte	0x21
	.zero		1


	//   ....[31]....
        /*02e0*/ 	.word	0x00001d50
        /*02e4*/ 	.word	0x000000ff
        /*02e8*/ 	.word	0x00000018
        /*02ec*/ 	.short	0x010a
        /*02ee*/ 	.byte	0x05
	.zero		1


	//   ....[32]....
        /*02f0*/ 	.word	0x00001e60
        /*02f4*/ 	.word	0x000000ff
        /*02f8*/ 	.word	0x00000048
        /*02fc*/ 	.short	0x0101
        /*02fe*/ 	.byte	0x0d
	.zero		1


	//   ....[33]....
        /*0300*/ 	.word	0x00001e80
        /*0304*/ 	.word	0x000000ff
        /*0308*/ 	.word	0x00000018
        /*030c*/ 	.short	0x010a
        /*030e*/ 	.byte	0x04
	.zero		1


	//   ....[34]....
        /*0310*/ 	.word	0x00001f00
        /*0314*/ 	.word	0x000000ff
        /*0318*/ 	.word	0x00000018
        /*031c*/ 	.short	0x010a
        /*031e*/ 	.byte	0x11
	.zero		1


	//   ....[35]....
        /*0320*/ 	.word	0x000020a0
        /*0324*/ 	.word	0x000000ff
        /*0328*/ 	.word	0x00000018
        /*032c*/ 	.short	0x010a
        /*032e*/ 	.byte	0x05
	.zero		1


	//   ....[36]....
        /*0330*/ 	.word	0x000021e0
        /*0334*/ 	.word	0x00000003
        /*0338*/ 	.word	0x00000050
        /*033c*/ 	.short	0x010a
        /*033e*/ 	.byte	0xff
	.zero		1


	//   ....[37]....
        /*0340*/ 	.word	0x00002330
        /*0344*/ 	.word	0x00000000
        /*0348*/ 	.word	0x00000000
        /*034c*/ 	.short	0x0101
        /*034e*/ 	.byte	0xff
	.zero		1


	//   ....[38]....
        /*0350*/ 	.word	0x000028d0
        /*0354*/ 	.word	0x000000ff
        /*0358*/ 	.word	0x00000000
        /*035c*/ 	.short	0x010a
        /*035e*/ 	.byte	0x04
	.zero		1


	//   ....[39]....
        /*0360*/ 	.word	0x00002960
        /*0364*/ 	.word	0x000000ff
        /*0368*/ 	.word	0x00000000
        /*036c*/ 	.short	0x010a
        /*036e*/ 	.byte	0x05
	.zero		1


	//   ....[40]....
        /*0370*/ 	.word	0x00002a00
        /*0374*/ 	.word	0x00000000
        /*0378*/ 	.word	0x00000000
        /*037c*/ 	.short	0x010a
        /*037e*/ 	.byte	0xff
	.zero		1


	//   ....[41]....
        /*0380*/ 	.word	0x00002b40
        /*0384*/ 	.word	0x00000002
        /*0388*/ 	.word	0x000000b0
        /*038c*/ 	.short	0x010a
        /*038e*/ 	.byte	0xff
	.zero		1


	//   ....[42]....
        /*0390*/ 	.word	0x00002bb0
        /*0394*/ 	.word	0x00000002
        /*0398*/ 	.word	0x00000000
        /*039c*/ 	.short	0x0101
        /*039e*/ 	.byte	0xff
	.zero		1


	//   ....[43]....
        /*03a0*/ 	.word	0x00002bd0
        /*03a4*/ 	.word	0x000000ff
        /*03a8*/ 	.word	0x00000060
        /*03ac*/ 	.short	0x010a
        /*03ae*/ 	.byte	0x04
	.zero		1


	//   ....[44]....
        /*03b0*/ 	.word	0x00002cf0
        /*03b4*/ 	.word	0x00000002
        /*03b8*/ 	.word	0x00000050
        /*03bc*/ 	.short	0x010a
        /*03be*/ 	.byte	0xff
	.zero		1


	//   ....[45]....
        /*03c0*/ 	.word	0x00002df0
        /*03c4*/ 	.word	0x00000002
        /*03c8*/ 	.word	0x00000000
        /*03cc*/ 	.short	0x0101
        /*03ce*/ 	.byte	0xff
	.zero		1


	//   ....[46]....
        /*03d0*/ 	.word	0x00002e80
        /*03d4*/ 	.word	0x000000ff
        /*03d8*/ 	.word	0x00000060
        /*03dc*/ 	.short	0x0106
        /*03de*/ 	.byte	0x04
	.zero		1


	//   ....[47]....
        /*03e0*/ 	.word	0x00002ea0
        /*03e4*/ 	.word	0x000000ff
        /*03e8*/ 	.word	0x00000060
        /*03ec*/ 	.short	0x010a
        /*03ee*/ 	.byte	0x04
	.zero		1


	//   ....[48]....
        /*03f0*/ 	.word	0x00002f30
        /*03f4*/ 	.word	0x000000ff
        /*03f8*/ 	.word	0x00000060
        /*03fc*/ 	.short	0x0106
        /*03fe*/ 	.byte	0x07
	.zero		1


	//   ....[49]....
        /*0400*/ 	.word	0x00002f70
        /*0404*/ 	.word	0x00000000
        /*0408*/ 	.word	0x00000060
        /*040c*/ 	.short	0x010a
        /*040e*/ 	.byte	0xff
	.zero		1


	//   ....[50]....
        /*0410*/ 	.word	0x000031c0
        /*0414*/ 	.word	0x000000ff
        /*0418*/ 	.word	0x00000008
        /*041c*/ 	.short	0x010a
        /*041e*/ 	.byte	0x05
	.zero		1


	//   ....[51]....
        /*0420*/ 	.word	0x000031e0
        /*0424*/ 	.word	0x000000ff
        /*0428*/ 	.word	0x00000008
        /*042c*/ 	.short	0x010a
        /*042e*/ 	.byte	0x05
	.zero		1


	//   ....[52]....
        /*0430*/ 	.word	0x00003370
        /*0434*/ 	.word	0x000000ff
        /*0438*/ 	.word	0x00000008
        /*043c*/ 	.short	0x010a
        /*043e*/ 	.byte	0x05
	.zero		1


	//   ....[53]....
        /*0440*/ 	.word	0x00003390
        /*0444*/ 	.word	0x000000ff
        /*0448*/ 	.word	0x00000008
        /*044c*/ 	.short	0x010a
        /*044e*/ 	.byte	0x05
	.zero		1


	//   ....[54]....
        /*0450*/ 	.word	0x00003450
        /*0454*/ 	.word	0x000000ff
        /*0458*/ 	.word	0x00000000
        /*045c*/ 	.short	0x0101
        /*045e*/ 	.byte	0x04
	.zero		1


	//   ....[55]....
        /*0460*/ 	.word	0x00003730
        /*0464*/ 	.word	0x00000000
        /*0468*/ 	.word	0x00000050
        /*046c*/ 	.short	0x010a
        /*046e*/ 	.byte	0xff
	.zero		1


	//   ....[56]....
        /*0470*/ 	.word	0x000037f0
        /*0474*/ 	.word	0x00000000
        /*0478*/ 	.word	0x00000000
        /*047c*/ 	.short	0x0101
        /*047e*/ 	.byte	0xff
	.zero		1


	//   ....[57]....
        /*0480*/ 	.word	0x000038a0
        /*0484*/ 	.word	0x000000ff
        /*0488*/ 	.word	0x00000000
        /*048c*/ 	.short	0x010a
        /*048e*/ 	.byte	0x04
	.zero		1


	//   ....[58]....
        /*0490*/ 	.word	0x000038b0
        /*0494*/ 	.word	0x000000ff
        /*0498*/ 	.word	0x00000090
        /*049c*/ 	.short	0x010a
        /*049e*/ 	.byte	0x13
	.zero		1


	//   ....[59]....
        /*04a0*/ 	.word	0x00003970
        /*04a4*/ 	.word	0x000000ff
        /*04a8*/ 	.word	0x00000000
        /*04ac*/ 	.short	0x010a
        /*04ae*/ 	.byte	0x06
	.zero		1


	//   ....[60]....
        /*04b0*/ 	.word	0x00003a90
        /*04b4*/ 	.word	0x000000ff
        /*04b8*/ 	.word	0x00000000
        /*04bc*/ 	.short	0x010a
        /*04be*/ 	.byte	0x04
	.zero		1


	//   ....[61]....
        /*04c0*/ 	.word	0x00003cb0
        /*04c4*/ 	.word	0x000000ff
        /*04c8*/ 	.word	0x00000000
        /*04cc*/ 	.short	0x010a
        /*04ce*/ 	.byte	0x04
	.zero		1


	//   ....[62]....
        /*04d0*/ 	.word	0x00003d40
        /*04d4*/ 	.word	0x000000ff
        /*04d8*/ 	.word	0x00000000
        /*04dc*/ 	.short	0x010a
        /*04de*/ 	.byte	0x05
	.zero		1


	//   ....[63]....
        /*04e0*/ 	.word	0x00003dd0
        /*04e4*/ 	.word	0x000000ff
        /*04e8*/ 	.word	0x00000000
        /*04ec*/ 	.short	0x010a
        /*04ee*/ 	.byte	0x05
	.zero		1


	//   ....[64]....
        /*04f0*/ 	.word	0x00003e70
        /*04f4*/ 	.word	0x00000000
        /*04f8*/ 	.word	0x00000000
        /*04fc*/ 	.short	0x010a
        /*04fe*/ 	.byte	0xff
	.zero		1


	//   ....[65]....
        /*0500*/ 	.word	0x00003eb0
        /*0504*/ 	.word	0x00000000
        /*0508*/ 	.word	0x00000000
        /*050c*/ 	.short	0x010a
        /*050e*/ 	.byte	0xff
	.zero		1


	//   ....[66]....
        /*0510*/ 	.word	0x00003f20
        /*0514*/ 	.word	0x000000ff
        /*0518*/ 	.word	0x00000000
        /*051c*/ 	.short	0x0101
        /*051e*/ 	.byte	0x04
	.zero		1


	//   ....[67]....
        /*0520*/ 	.word	0x00003f60
        /*0524*/ 	.word	0x000000ff
        /*0528*/ 	.word	0x000000d0
        /*052c*/ 	.short	0x010a
        /*052e*/ 	.byte	0x0d
	.zero		1


	//   ....[68]....
        /*0530*/ 	.word	0x00003fb0
        /*0534*/ 	.word	0x000000ff
        /*0538*/ 	.word	0x00000000
        /*053c*/ 	.short	0x0101
        /*053e*/ 	.byte	0x04
	.zero		1


	//   ....[69]....
        /*0540*/ 	.word	0x00004430
        /*0544*/ 	.word	0x00000007
        /*0548*/ 	.word	0x00000050
        /*054c*/ 	.short	0x010a
        /*054e*/ 	.byte	0xff
	.zero		1


	//   ....[70]....
        /*0550*/ 	.word	0x000045a0
        /*0554*/ 	.word	0x00000000
        /*0558*/ 	.word	0x00000000
        /*055c*/ 	.short	0x0101
        /*055e*/ 	.byte	0xff
	.zero		1


	//   ....[71]....
        /*0560*/ 	.word	0x00004a10
        /*0564*/ 	.word	0x000000ff
        /*0568*/ 	.word	0x00000048
        /*056c*/ 	.short	0x010a
        /*056e*/ 	.byte	0x11
	.zero		1


	//   ....[72]....
        /*0570*/ 	.word	0x00004b90
        /*0574*/ 	.word	0x000000ff
        /*0578*/ 	.word	0x00000038
        /*057c*/ 	.short	0x010a
        /*057e*/ 	.byte	0x11
	.zero		1


	//   ....[73]....
        /*0580*/ 	.word	0x00004da0
        /*0584*/ 	.word	0x000000ff
        /*0588*/ 	.word	0x00000030
        /*058c*/ 	.short	0x010b
        /*058e*/ 	.byte	0x11
	.zero		1


	//   ....[74]....
        /*0590*/ 	.word	0x00004db0
        /*0594*/ 	.word	0x000000ff
        /*0598*/ 	.word	0x00000000
        /*059c*/ 	.short	0x0101
        /*059e*/ 	.byte	0x1b
	.zero		1


	//   ....[75]....
        /*05a0*/ 	.word	0x00004df0
        /*05a4*/ 	.word	0x00000000
        /*05a8*/ 	.word	0x00000038
        /*05ac*/ 	.short	0x010a
        /*05ae*/ 	.byte	0xff
	.zero		1


	//   ....[76]....
        /*05b0*/ 	.word	0x00005160
        /*05b4*/ 	.word	0x00000003
        /*05b8*/ 	.word	0x00000050
        /*05bc*/ 	.short	0x010a
        /*05be*/ 	.byte	0xff
	.zero		1


	//   ....[77]....
        /*05c0*/ 	.word	0x000052e0
        /*05c4*/ 	.word	0x00000000
        /*05c8*/ 	.word	0x00000000
        /*05cc*/ 	.short	0x0101
        /*05ce*/ 	.byte	0xff
	.zero		1


	//   ....[78]....
        /*05d0*/ 	.word	0x00005d40
        /*05d4*/ 	.word	0x000000ff
        /*05d8*/ 	.word	0x00000030
        /*05dc*/ 	.short	0x010a
        /*05de*/ 	.byte	0x2c
	.zero		1


	//   ....[79]....
        /*05e0*/ 	.word	0x00005d50
        /*05e4*/ 	.word	0x00000052
        /*05e8*/ 	.word	0x00000070
        /*05ec*/ 	.short	0x010a
        /*05ee*/ 	.byte	0xff
	.zero		1


	//   ....[80]....
        /*05f0*/ 	.word	0x00005ea0
        /*05f4*/ 	.word	0x000000ff
        /*05f8*/ 	.word	0x00000030
        /*05fc*/ 	.short	0x010a
        /*05fe*/ 	.byte	0x2c
	.zero		1


	//   ....[81]....
        /*0600*/ 	.word	0x00005f90
        /*0604*/ 	.word	0x000000ff
        /*0608*/ 	.word	0x00000000
        /*060c*/ 	.short	0x0101
        /*060e*/ 	.byte	0x04
	.zero		1


	//   ....[82]....
        /*0610*/ 	.word	0x00005ff0
        /*0614*/ 	.word	0x00000052
        /*0618*/ 	.word	0x00000070
        /*061c*/ 	.short	0x010a
        /*061e*/ 	.byte	0xff
	.zero		1


	//   ....[83]....
        /*0620*/ 	.word	0x000063d0
        /*0624*/ 	.word	0x00000052
        /*0628*/ 	.word	0x00000000
        /*062c*/ 	.short	0x0101
        /*062e*/ 	.byte	0xff
	.zero		1


	//   ....[84]....
        /*0630*/ 	.word	0x00006c20
        /*0634*/ 	.word	0x00000000
        /*0638*/ 	.word	0x000000c0
        /*063c*/ 	.short	0x010a
        /*063e*/ 	.byte	0xff
	.zero		1


	//   ....[85]....
        /*0640*/ 	.word	0x00006c80
        /*0644*/ 	.word	0x00000000
        /*0648*/ 	.word	0x00000018
        /*064c*/ 	.short	0x010a
        /*064e*/ 	.byte	0xff
	.zero		1


	//   ....[86]....
        /*0650*/ 	.word	0x00006ce0
        /*0654*/ 	.word	0x00000000
        /*0658*/ 	.word	0x00000018
        /*065c*/ 	.short	0x010a
        /*065e*/ 	.byte	0xff
	.zero		1


	//   ....[87]....
        /*0660*/ 	.word	0x00006d30
        /*0664*/ 	.word	0x00000003
        /*0668*/ 	.word	0x00000050
        /*066c*/ 	.short	0x010a
        /*066e*/ 	.byte	0xff
	.zero		1


	//   ....[88]....
        /*0670*/ 	.word	0x00006d90
        /*0674*/ 	.word	0x00000000
        /*0678*/ 	.word	0x00000000
        /*067c*/ 	.short	0x010a
        /*067e*/ 	.byte	0xff
	.zero		1


	//   ....[89]....
        /*0680*/ 	.word	0x00006df0
        /*0684*/ 	.word	0x00000000
        /*0688*/ 	.word	0x00000000
        /*068c*/ 	.short	0x010a
        /*068e*/ 	.byte	0xff
	.zero		1


	//   ....[90]....
        /*0690*/ 	.word	0x00006e40
        /*0694*/ 	.word	0x00000002
        /*0698*/ 	.word	0x000000b0
        /*069c*/ 	.short	0x010a
        /*069e*/ 	.byte	0xff
	.zero		1


	//   ....[91]....
        /*06a0*/ 	.word	0x00006ea0
        /*06a4*/ 	.word	0x00000002
        /*06a8*/ 	.word	0x00000060
        /*06ac*/ 	.short	0x010a
        /*06ae*/ 	.byte	0xff
	.zero		1


	//   ....[92]....
        /*06b0*/ 	.word	0x00006ef0
        /*06b4*/ 	.word	0x00000002
        /*06b8*/ 	.word	0x00000050
        /*06bc*/ 	.short	0x010a
        /*06be*/ 	.byte	0xff
	.zero		1


	//   ....[93]....
        /*06c0*/ 	.word	0x00006f50
        /*06c4*/ 	.word	0x00000000
        /*06c8*/ 	.word	0x00000060
        /*06cc*/ 	.short	0x010a
        /*06ce*/ 	.byte	0xff
	.zero		1


	//   ....[94]....
        /*06d0*/ 	.word	0x00006fb0
        /*06d4*/ 	.word	0x00000005
        /*06d8*/ 	.word	0x00000008
        /*06dc*/ 	.short	0x010a
        /*06de*/ 	.byte	0xff
	.zero		1


	//   ....[95]....
        /*06e0*/ 	.word	0x000070a0
        /*06e4*/ 	.word	0x00000000
        /*06e8*/ 	.word	0x00000008
        /*06ec*/ 	.short	0x010a
        /*06ee*/ 	.byte	0xff
	.zero		1


	//   ....[96]....
        /*06f0*/ 	.word	0x000070f0
        /*06f4*/ 	.word	0x00000000
        /*06f8*/ 	.word	0x00000050
        /*06fc*/ 	.short	0x010a
        /*06fe*/ 	.byte	0xff
	.zero		1


	//   ....[97]....
        /*0700*/ 	.word	0x00007150
        /*0704*/ 	.word	0x00000000
        /*0708*/ 	.word	0x00000090
        /*070c*/ 	.short	0x010a
        /*070e*/ 	.byte	0xff
	.zero		1


	//   ....[98]....
        /*0710*/ 	.word	0x000071b0
        /*0714*/ 	.word	0x00000000
        /*0718*/ 	.word	0x00000000
        /*071c*/ 	.short	0x010a
        /*071e*/ 	.byte	0xff
	.zero		1


	//   ....[99]....
        /*0720*/ 	.word	0x00007210
        /*0724*/ 	.word	0x00000000
        /*0728*/ 	.word	0x00000000
        /*072c*/ 	.short	0x010a
        /*072e*/ 	.byte	0xff
	.zero		1


	//   ....[100]....
        /*0730*/ 	.word	0x00007270
        /*0734*/ 	.word	0x00000000
        /*0738*/ 	.word	0x00000000
        /*073c*/ 	.short	0x010a
        /*073e*/ 	.byte	0xff
	.zero		1


	//   ....[101]....
        /*0740*/ 	.word	0x000072d0
        /*0744*/ 	.word	0x00000000
        /*0748*/ 	.word	0x00000000
        /*074c*/ 	.short	0x010a
        /*074e*/ 	.byte	0xff
	.zero		1


	//   ....[102]....
        /*0750*/ 	.word	0x00007330
        /*0754*/ 	.word	0x00000000
        /*0758*/ 	.word	0x000000d0
        /*075c*/ 	.short	0x010a
        /*075e*/ 	.byte	0xff
	.zero		1


	//   ....[103]....
        /*0760*/ 	.word	0x00007380
        /*0764*/ 	.word	0x00000007
        /*0768*/ 	.word	0x00000050
        /*076c*/ 	.short	0x010a
        /*076e*/ 	.byte	0xff
	.zero		1


	//   ....[104]....
        /*0770*/ 	.word	0x000073e0
        /*0774*/ 	.word	0x00000000
        /*0778*/ 	.word	0x00000048
        /*077c*/ 	.short	0x010a
        /*077e*/ 	.byte	0xff
	.zero		1


	//   ....[105]....
        /*0780*/ 	.word	0x00007440
        /*0784*/ 	.word	0x00000000
        /*0788*/ 	.word	0x00000038
        /*078c*/ 	.short	0x010a
        /*078e*/ 	.byte	0xff
	.zero		1


	//   ....[106]....
        /*0790*/ 	.word	0x00007490
        /*0794*/ 	.word	0x00000003
        /*0798*/ 	.word	0x00000050
        /*079c*/ 	.short	0x010a
        /*079e*/ 	.byte	0xff
	.zero		1


	//   ....[107]....
        /*07a0*/ 	.word	0x000074f0
        /*07a4*/ 	.word	0x00000000
        /*07a8*/ 	.word	0x00000030
        /*07ac*/ 	.short	0x010a
        /*07ae*/ 	.byte	0xff
	.zero		1


	//   ....[108]....
        /*07b0*/ 	.word	0x00007540
        /*07b4*/ 	.word	0x00000052
        /*07b8*/ 	.word	0x00000070
        /*07bc*/ 	.short	0x010a
        /*07be*/ 	.byte	0xff
	.zero		1


	//----- nvinfo : EIATTR_NUM_MBARRIERS
	.align		4
.L_47:
        /*07c0*/ 	.byte	0x03, 0x38
        /*07c2*/ 	.short	0x001b


	//----- nvinfo : EIATTR_EXIT_INSTR_OFFSETS
	.align		4
        /*07c4*/ 	.byte	0x04, 0x1c
        /*07c6*/ 	.short	(.L_49 - .L_48)


	//   ....[0]....
.L_48:
        /*07c8*/ 	.word	0x00002a30


	//   ....[1]....
        /*07cc*/ 	.word	0x00002f40


	//   ....[2]....
        /*07d0*/ 	.word	0x00002fa0


	//   ....[3]....
        /*07d4*/ 	.word	0x000041e0


	//   ....[4]....
        /*07d8*/ 	.word	0x00004e20


	//   ....[5]....
        /*07dc*/ 	.word	0x00004e60


	//   ....[6]....
        /*07e0*/ 	.word	0x00006c10


	//----- nvinfo : EIATTR_MAX_THREADS
	.align		4
.L_49:
        /*07e4*/ 	.byte	0x04, 0x05
        /*07e6*/ 	.short	(.L_51 - .L_50)
.L_50:
        /*07e8*/ 	.word	0x00000100
        /*07ec*/ 	.word	0x00000001
        /*07f0*/ 	.word	0x00000001


	//----- nvinfo : EIATTR_CRS_STACK_SIZE
	.align		4
.L_51:
        /*07f4*/ 	.byte	0x04, 0x1e
        /*07f6*/ 	.short	(.L_53 - .L_52)
.L_52:
        /*07f8*/ 	.word	0x00000000


	//----- nvinfo : EIATTR_CBANK_PARAM_SIZE
	.align		4
.L_53:
        /*07fc*/ 	.byte	0x03, 0x19
        /*07fe*/ 	.short	0x0800


	//----- nvinfo : EIATTR_PARAM_CBANK
	.align		4
        /*0800*/ 	.byte	0x04, 0x0a
        /*0802*/ 	.short	(.L_55 - .L_54)
	.align		4
.L_54:
        /*0804*/ 	.word	index@(.nv.constant0._ZN7cutlass13device_kernelINS_4gemm6kernel13GemmUniversalIN4cute5tupleIJiiiiEEENS1_10collective13CollectiveMmaINS1_35MainloopSm100TmaUmmaWarpSpecializedILi3ELi2ELi4ENS5_IJNS4_1CILi2EEESB_NSA_ILi1EEEEEEEENS5_IJNSA_ILi128EEENSA_ILi64EEENSA_ILi32EEEEEENS_12float_e4m3_tENS5_IJlSC_lEEESJ_SK_NS4_8TiledMMAINS4_8MMA_AtomIJNS4_10MMA_TraitsINS4_25SM100_MMA_F8F6F4_2x1SM_SSEJSJ_SJ_fSF_SG_NS4_17integral_constantINS4_4UMMA5MajorELSR_0EEESS_NSP_INSQ_7ScaleInELST_0EEESU_EEEEEENS4_6LayoutINS5_IJSC_SC_SC_EEENS5_IJNSA_ILi0EEESZ_SZ_EEEEENS5_IJNS4_10UnderscoreES12_S12_EEEEENS4_28SM100_TMA_2SM_LOAD_MULTICASTENS4_14ComposedLayoutINS4_7SwizzleILi1ELi4ELi3EEENS4_18smem_ptr_flag_bitsILi8EEENSX_INS5_IJNSA_ILi8EEESH_EEENS5_IJSH_SC_EEEEEEEvNS4_8identityENS4_18SM100_TMA_2SM_LOADES1F_vS1G_EENS_8epilogue10collective18CollectiveEpilogueINS1J_23Sm100TmaWarpSpecializedILi1ELi1ELi32ELb0ELb0EEEJNS5_IJSG_SG_SH_EEENS5_IJNSX_ISG_SC_EES1P_EEESJ_SK_SJ_SK_NS1J_6fusion15FusionCallbacksIS1N_NS1R_17LinearCombinationISJ_fSJ_fLNS_15FloatRoundStyleE2EEES1O_S1Q_JEEENS4_5SM1004TMEM4LOAD26SM100_TMEM_LOAD_32dp32b32xENS4_13SM90_TMA_LOADENS16_INS17_ILi2ELi4ELi3EEES1A_NSX_INS5_IJS1B_SG_EEENS5_IJSG_SC_EEEEEEENS4_39AutoVectorizingCopyWithAssumedAlignmentILi128EEENS4_14SM90_TMA_STOREES26_S28_S28_EEEvvEEEEvNT_6ParamsE)
        /*0808*/ 	.short	0x0380
        /*080a*/ 	.short	0x0800


	//----- nvinfo : EIATTR_SW_WAR
	.align		4
.L_55:
        /*080c*/ 	.byte	0x04, 0x36
        /*080e*/ 	.short	(.L_57 - .L_56)
.L_56:
        /*0810*/ 	.word	0x00000008
.L_57:


//--------------------- .nv.callgraph             --------------------------
	.section	.nv.callgraph,"",@"SHT_CUDA_CALLGRAPH"
	.align	4
	.sectionentsize	8
	.align		4
        /*0000*/ 	.word	0x00000000
	.align		4
        /*0004*/ 	.word	0xffffffff
	.align		4
        /*0008*/ 	.word	index@(_ZN7cutlass13device_kernelINS_4gemm6kernel13GemmUniversalIN4cute5tupleIJiiiiEEENS1_10collective13CollectiveMmaINS1_35MainloopSm100TmaUmmaWarpSpecializedILi3ELi2ELi4ENS5_IJNS4_1CILi2EEESB_NSA_ILi1EEEEEEEENS5_IJNSA_ILi128EEENSA_ILi64EEENSA_ILi32EEEEEENS_12float_e4m3_tENS5_IJlSC_lEEESJ_SK_NS4_8TiledMMAINS4_8MMA_AtomIJNS4_10MMA_TraitsINS4_25SM100_MMA_F8F6F4_2x1SM_SSEJSJ_SJ_fSF_SG_NS4_17integral_constantINS4_4UMMA5MajorELSR_0EEESS_NSP_INSQ_7ScaleInELST_0EEESU_EEEEEENS4_6LayoutINS5_IJSC_SC_SC_EEENS5_IJNSA_ILi0EEESZ_SZ_EEEEENS5_IJNS4_10UnderscoreES12_S12_EEEEENS4_28SM100_TMA_2SM_LOAD_MULTICASTENS4_14ComposedLayoutINS4_7SwizzleILi1ELi4ELi3EEENS4_18smem_ptr_flag_bitsILi8EEENSX_INS5_IJNSA_ILi8EEESH_EEENS5_IJSH_SC_EEEEEEEvNS4_8identityENS4_18SM100_TMA_2SM_LOADES1F_vS1G_EENS_8epilogue10collective18CollectiveEpilogueINS1J_23Sm100TmaWarpSpecializedILi1ELi1ELi32ELb0ELb0EEEJNS5_IJSG_SG_SH_EEENS5_IJNSX_ISG_SC_EES1P_EEESJ_SK_SJ_SK_NS1J_6fusion15FusionCallbacksIS1N_NS1R_17LinearCombinationISJ_fSJ_fLNS_15FloatRoundStyleE2EEES1O_S1Q_JEEENS4_5SM1004TMEM4LOAD26SM100_TMEM_LOAD_32dp32b32xENS4_13SM90_TMA_LOADENS16_INS17_ILi2ELi4ELi3EEES1A_NSX_INS5_IJS1B_SG_EEENS5_IJSG_SC_EEEEEEENS4_39AutoVectorizingCopyWithAssumedAlignmentILi128EEENS4_14SM90_TMA_STOREES26_S28_S28_EEEvvEEEEvNT_6ParamsE)
	.align		4
        /*000c*/ 	.word	index@(__assertfail)
	.align		4
        /*0010*/ 	.word	0x00000000
	.align		4
        /*0014*/ 	.word	0xfffffffe
	.align		4
        /*0018*/ 	.word	0x00000000
	.align		4
        /*001c*/ 	.word	0xfffffffd
	.align		4
        /*0020*/ 	.word	0x00000000
	.align		4
        /*0024*/ 	.word	0xfffffffc


//--------------------- .nv.constant4             --------------------------
	.section	.nv.constant4,"a",@progbits
	.align	8
	.align		8
.nv.constant4:
        /*0000*/ 	.dword	__assertfail
	.align		8
        /*0008*/ 	.dword	__unnamed_1
	.align		8
        /*0010*/ 	.dword	__unnamed_2
	.align		8
        /*0018*/ 	.dword	_ZN39_INTERNAL_66301905_4_k_cu_f10b62a0_79514cuda3std3__45__cpo5beginE
	.align		8
        /*0020*/ 	.dword	_ZN39_INTERNAL_66301905_4_k_cu_f10b62a0_79514cuda3std3__45__cpo3endE
	.align		8
        /*0028*/ 	.dword	_ZN39_INTERNAL_66301905_4_k_cu_f10b62a0_79514cuda3std3__45__cpo6cbeginE
	.align		8
        /*0030*/ 	.dword	_ZN39_INTERNAL_66301905_4_k_cu_f10b62a0_79514cuda3std3__45__cpo4cendE
	.align		8
        /*0038*/ 	.dword	_ZN39_INTERNAL_66301905_4_k_cu_f10b62a0_79514cuda3std3__441_GLOBAL__N__66301905_4_k_cu_f10b62a0_79516ignoreE
	.align		8
        /*0040*/ 	.dword	_ZN39_INTERNAL_66301905_4_k_cu_f10b62a0_79514cuda3std3__419piecewise_constructE
	.align		8
        /*0048*/ 	.dword	_ZN39_INTERNAL_66301905_4_k_cu_f10b62a0_79514cuda3std3__48in_placeE
	.align		8
        /*0050*/ 	.dword	_ZN39_INTERNAL_66301905_4_k_cu_f10b62a0_79514cuda3std6ranges3__45__cpo4swapE
	.align		8
        /*0058*/ 	.dword	_ZN39_INTERNAL_66301905_4_k_cu_f10b62a0_79514cuda3std6ranges3__45__cpo9iter_moveE
	.align		8
        /*0060*/ 	.dword	_ZN39_INTERNAL_66301905_4_k_cu_f10b62a0_79514cute7productE
	.align		8
        /*0068*/ 	.dword	_ZN39_INTERNAL_66301905_4_k_cu_f10b62a0_79514cute1_E
	.align		8
        /*0070*/ 	.dword	$str$25
	.align		8
        /*0078*/ 	.dword	$str$26
	.align		8
        /*0080*/ 	.dword	$str$27
	.align		8
        /*0088*/ 	.dword	$str$28


//--------------------- .text._ZN7cutlass13device_kernelINS_4gemm6kernel13GemmUniversalIN4cute5tupleIJiiiiEEENS1_10collective13CollectiveMmaINS1_35MainloopSm100TmaUmmaWarpSpecializedILi3ELi2ELi4ENS5_IJNS4_1CILi2EEESB_NSA_ILi1EEEEEEEENS5_IJNSA_ILi128EEENSA_ILi64EEENSA_ILi32EEEEEENS_12float_e4m3_tENS5_IJlSC_lEEESJ_SK_NS4_8TiledMMAINS4_8MMA_AtomIJNS4_10MMA_TraitsINS4_25SM100_MMA_F8F6F4_2x1SM_SSEJSJ_SJ_fSF_SG_NS4_17integral_constantINS4_4UMMA5MajorELSR_0EEESS_NSP_INSQ_7ScaleInELST_0EEESU_EEEEEENS4_6LayoutINS5_IJSC_SC_SC_EEENS5_IJNSA_ILi0EEESZ_SZ_EEEEENS5_IJNS4_10UnderscoreES12_S12_EEEEENS4_28SM100_TMA_2SM_LOAD_MULTICASTENS4_14ComposedLayoutINS4_7SwizzleILi1ELi4ELi3EEENS4_18smem_ptr_flag_bitsILi8EEENSX_INS5_IJNSA_ILi8EEESH_EEENS5_IJSH_SC_EEEEEEEvNS4_8identityENS4_18SM100_TMA_2SM_LOADES1F_vS1G_EENS_8epilogue10collective18CollectiveEpilogueINS1J_23Sm100TmaWarpSpecializedILi1ELi1ELi32ELb0ELb0EEEJNS5_IJSG_SG_SH_EEENS5_IJNSX_ISG_SC_EES1P_EEESJ_SK_SJ_SK_NS1J_6fusion15FusionCallbacksIS1N_NS1R_17LinearCombinationISJ_fSJ_fLNS_15FloatRoundStyleE2EEES1O_S1Q_JEEENS4_5SM1004TMEM4LOAD26SM100_TMEM_LOAD_32dp32b32xENS4_13SM90_TMA_LOADENS16_INS17_ILi2ELi4ELi3EEES1A_NSX_INS5_IJS1B_SG_EEENS5_IJSG_SC_EEEEEEENS4_39AutoVectorizingCopyWithAssumedAlignmentILi128EEENS4_14SM90_TMA_STOREES26_S28_S28_EEEvvEEEEvNT_6ParamsE --------------------------
	.section	.text._ZN7cutlass13device_kernelINS_4gemm6kernel13GemmUniversalIN4cute5tupleIJiiiiEEENS1_10collective13CollectiveMmaINS1_35MainloopSm100TmaUmmaWarpSpecializedILi3ELi2ELi4ENS5_IJNS4_1CILi2EEESB_NSA_ILi1EEEEEEEENS5_IJNSA_ILi128EEENSA_ILi64EEENSA_ILi32EEEEEENS_12float_e4m3_tENS5_IJlSC_lEEESJ_SK_NS4_8TiledMMAINS4_8MMA_AtomIJNS4_10MMA_TraitsINS4_25SM100_MMA_F8F6F4_2x1SM_SSEJSJ_SJ_fSF_SG_NS4_17integral_constantINS4_4UMMA5MajorELSR_0EEESS_NSP_INSQ_7ScaleInELST_0EEESU_EEEEEENS4_6LayoutINS5_IJSC_SC_SC_EEENS5_IJNSA_ILi0EEESZ_SZ_EEEEENS5_IJNS4_10UnderscoreES12_S12_EEEEENS4_28SM100_TMA_2SM_LOAD_MULTICASTENS4_14ComposedLayoutINS4_7SwizzleILi1ELi4ELi3EEENS4_18smem_ptr_flag_bitsILi8EEENSX_INS5_IJNSA_ILi8EEESH_EEENS5_IJSH_SC_EEEEEEEvNS4_8identityENS4_18SM100_TMA_2SM_LOADES1F_vS1G_EENS_8epilogue10collective18CollectiveEpilogueINS1J_23Sm100TmaWarpSpecializedILi1ELi1ELi32ELb0ELb0EEEJNS5_IJSG_SG_SH_EEENS5_IJNSX_ISG_SC_EES1P_EEESJ_SK_SJ_SK_NS1J_6fusion15FusionCallbacksIS1N_NS1R_17LinearCombinationISJ_fSJ_fLNS_15FloatRoundStyleE2EEES1O_S1Q_JEEENS4_5SM1004TMEM4LOAD26SM100_TMEM_LOAD_32dp32b32xENS4_13SM90_TMA_LOADENS16_INS17_ILi2ELi4ELi3EEES1A_NSX_INS5_IJS1B_SG_EEENS5_IJSG_SC_EEEEEEENS4_39AutoVectorizingCopyWithAssumedAlignmentILi128EEENS4_14SM90_TMA_STOREES26_S28_S28_EEEvvEEEEvNT_6ParamsE,"ax",@progbits
	.align	128
.text._ZN7cutlass13device_kernelINS_4gemm6kernel13GemmUniversalIN4cute5tupleIJiiiiEEENS1_10collective13CollectiveMmaINS1_35MainloopSm100TmaUmmaWarpSpecializedILi3ELi2ELi4ENS5_IJNS4_1CILi2EEESB_NSA_ILi1EEEEEEEENS5_IJNSA_ILi128EEENSA_ILi64EEENSA_ILi32EEEEEENS_12float_e4m3_tENS5_IJlSC_lEEESJ_SK_NS4_8TiledMMAINS4_8MMA_AtomIJNS4_10MMA_TraitsINS4_25SM100_MMA_F8F6F4_2x1SM_SSEJSJ_SJ_fSF_SG_NS4_17integral_constantINS4_4UMMA5MajorELSR_0EEESS_NSP_INSQ_7ScaleInELST_0EEESU_EEEEEENS4_6LayoutINS5_IJSC_SC_SC_EEENS5_IJNSA_ILi0EEESZ_SZ_EEEEENS5_IJNS4_10UnderscoreES12_S12_EEEEENS4_28SM100_TMA_2SM_LOAD_MULTICASTENS4_14ComposedLayoutINS4_7SwizzleILi1ELi4ELi3EEENS4_18smem_ptr_flag_bitsILi8EEENSX_INS5_IJNSA_ILi8EEESH_EEENS5_IJSH_SC_EEEEEEEvNS4_8identityENS4_18SM100_TMA_2SM_LOADES1F_vS1G_EENS_8epilogue10collective18CollectiveEpilogueINS1J_23Sm100TmaWarpSpecializedILi1ELi1ELi32ELb0ELb0EEEJNS5_IJSG_SG_SH_EEENS5_IJNSX_ISG_SC_EES1P_EEESJ_SK_SJ_SK_NS1J_6fusion15FusionCallbacksIS1N_NS1R_17LinearCombinationISJ_fSJ_fLNS_15FloatRoundStyleE2EEES1O_S1Q_JEEENS4_5SM1004TMEM4LOAD26SM100_TMEM_LOAD_32dp32b32xENS4_13SM90_TMA_LOADENS16_INS17_ILi2ELi4ELi3EEES1A_NSX_INS5_IJS1B_SG_EEENS5_IJSG_SC_EEEEEEENS4_39AutoVectorizingCopyWithAssumedAlignmentILi128EEENS4_14SM90_TMA_STOREES26_S28_S28_EEEvvEEEEvNT_6ParamsE:
        .type           _ZN7cutlass13device_kernelINS_4gemm6kernel13GemmUniversalIN4cute5tupleIJiiiiEEENS1_10collective13CollectiveMmaINS1_35MainloopSm100TmaUmmaWarpSpecializedILi3ELi2ELi4ENS5_IJNS4_1CILi2EEESB_NSA_ILi1EEEEEEEENS5_IJNSA_ILi128EEENSA_ILi64EEENSA_ILi32EEEEEENS_12float_e4m3_tENS5_IJlSC_lEEESJ_SK_NS4_8TiledMMAINS4_8MMA_AtomIJNS4_10MMA_TraitsINS4_25SM100_MMA_F8F6F4_2x1SM_SSEJSJ_SJ_fSF_SG_NS4_17integral_constantINS4_4UMMA5MajorELSR_0EEESS_NSP_INSQ_7ScaleInELST_0EEESU_EEEEEENS4_6LayoutINS5_IJSC_SC_SC_EEENS5_IJNSA_ILi0EEESZ_SZ_EEEEENS5_IJNS4_10UnderscoreES12_S12_EEEEENS4_28SM100_TMA_2SM_LOAD_MULTICASTENS4_14ComposedLayoutINS4_7SwizzleILi1ELi4ELi3EEENS4_18smem_ptr_flag_bitsILi8EEENSX_INS5_IJNSA_ILi8EEESH_EEENS5_IJSH_SC_EEEEEEEvNS4_8identityENS4_18SM100_TMA_2SM_LOADES1F_vS1G_EENS_8epilogue10collective18CollectiveEpilogueINS1J_23Sm100TmaWarpSpecializedILi1ELi1ELi32ELb0ELb0EEEJNS5_IJSG_SG_SH_EEENS5_IJNSX_ISG_SC_EES1P_EEESJ_SK_SJ_SK_NS1J_6fusion15FusionCallbacksIS1N_NS1R_17LinearCombinationISJ_fSJ_fLNS_15FloatRoundStyleE2EEES1O_S1Q_JEEENS4_5SM1004TMEM4LOAD26SM100_TMEM_LOAD_32dp32b32xENS4_13SM90_TMA_LOADENS16_INS17_ILi2ELi4ELi3EEES1A_NSX_INS5_IJS1B_SG_EEENS5_IJSG_SC_EEEEEEENS4_39AutoVectorizingCopyWithAssumedAlignmentILi128EEENS4_14SM90_TMA_STOREES26_S28_S28_EEEvvEEEEvNT_6ParamsE,@function
        .size           _ZN7cutlass13device_kernelINS_4gemm6kernel13GemmUniversalIN4cute5tupleIJiiiiEEENS1_10collective13CollectiveMmaINS1_35MainloopSm100TmaUmmaWarpSpecializedILi3ELi2ELi4ENS5_IJNS4_1CILi2EEESB_NSA_ILi1EEEEEEEENS5_IJNSA_ILi128EEENSA_ILi64EEENSA_ILi32EEEEEENS_12float_e4m3_tENS5_IJlSC_lEEESJ_SK_NS4_8TiledMMAINS4_8MMA_AtomIJNS4_10MMA_TraitsINS4_25SM100_MMA_F8F6F4_2x1SM_SSEJSJ_SJ_fSF_SG_NS4_17integral_constantINS4_4UMMA5MajorELSR_0EEESS_NSP_INSQ_7ScaleInELST_0EEESU_EEEEEENS4_6LayoutINS5_IJSC_SC_SC_EEENS5_IJNSA_ILi0EEESZ_SZ_EEEEENS5_IJNS4_10UnderscoreES12_S12_EEEEENS4_28SM100_TMA_2SM_LOAD_MULTICASTENS4_14ComposedLayoutINS4_7SwizzleILi1ELi4ELi3EEENS4_18smem_ptr_flag_bitsILi8EEENSX_INS5_IJNSA_ILi8EEESH_EEENS5_IJSH_SC_EEEEEEEvNS4_8identityENS4_18SM100_TMA_2SM_LOADES1F_vS1G_EENS_8epilogue10collective18CollectiveEpilogueINS1J_23Sm100TmaWarpSpecializedILi1ELi1ELi32ELb0ELb0EEEJNS5_IJSG_SG_SH_EEENS5_IJNSX_ISG_SC_EES1P_EEESJ_SK_SJ_SK_NS1J_6fusion15FusionCallbacksIS1N_NS1R_17LinearCombinationISJ_fSJ_fLNS_15FloatRoundStyleE2EEES1O_S1Q_JEEENS4_5SM1004TMEM4LOAD26SM100_TMEM_LOAD_32dp32b32xENS4_13SM90_TMA_LOADENS16_INS17_ILi2ELi4ELi3EEES1A_NSX_INS5_IJS1B_SG_EEENS5_IJSG_SC_EEEEEEENS4_39AutoVectorizingCopyWithAssumedAlignmentILi128EEENS4_14SM90_TMA_STOREES26_S28_S28_EEEvvEEEEvNT_6ParamsE,(.L_x_146 - _ZN7cutlass13device_kernelINS_4gemm6kernel13GemmUniversalIN4cute5tupleIJiiiiEEENS1_10collective13CollectiveMmaINS1_35MainloopSm100TmaUmmaWarpSpecializedILi3ELi2ELi4ENS5_IJNS4_1CILi2EEESB_NSA_ILi1EEEEEEEENS5_IJNSA_ILi128EEENSA_ILi64EEENSA_ILi32EEEEEENS_12float_e4m3_tENS5_IJlSC_lEEESJ_SK_NS4_8TiledMMAINS4_8MMA_AtomIJNS4_10MMA_TraitsINS4_25SM100_MMA_F8F6F4_2x1SM_SSEJSJ_SJ_fSF_SG_NS4_17integral_constantINS4_4UMMA5MajorELSR_0EEESS_NSP_INSQ_7ScaleInELST_0EEESU_EEEEEENS4_6LayoutINS5_IJSC_SC_SC_EEENS5_IJNSA_ILi0EEESZ_SZ_EEEEENS5_IJNS4_10UnderscoreES12_S12_EEEEENS4_28SM100_TMA_2SM_LOAD_MULTICASTENS4_14ComposedLayoutINS4_7SwizzleILi1ELi4ELi3EEENS4_18smem_ptr_flag_bitsILi8EEENSX_INS5_IJNSA_ILi8EEESH_EEENS5_IJSH_SC_EEEEEEEvNS4_8identityENS4_18SM100_TMA_2SM_LOADES1F_vS1G_EENS_8epilogue10collective18CollectiveEpilogueINS1J_23Sm100TmaWarpSpecializedILi1ELi1ELi32ELb0ELb0EEEJNS5_IJSG_SG_SH_EEENS5_IJNSX_ISG_SC_EES1P_EEESJ_SK_SJ_SK_NS1J_6fusion15FusionCallbacksIS1N_NS1R_17LinearCombinationISJ_fSJ_fLNS_15FloatRoundStyleE2EEES1O_S1Q_JEEENS4_5SM1004TMEM4LOAD26SM100_TMEM_LOAD_32dp32b32xENS4_13SM90_TMA_LOADENS16_INS17_ILi2ELi4ELi3EEES1A_NSX_INS5_IJS1B_SG_EEENS5_IJSG_SC_EEEEEEENS4_39AutoVectorizingCopyWithAssumedAlignmentILi128EEENS4_14SM90_TMA_STOREES26_S28_S28_EEEvvEEEEvNT_6ParamsE)
        .other          _ZN7cutlass13device_kernelINS_4gemm6kernel13GemmUniversalIN4cute5tupleIJiiiiEEENS1_10collective13CollectiveMmaINS1_35MainloopSm100TmaUmmaWarpSpecializedILi3ELi2ELi4ENS5_IJNS4_1CILi2EEESB_NSA_ILi1EEEEEEEENS5_IJNSA_ILi128EEENSA_ILi64EEENSA_ILi32EEEEEENS_12float_e4m3_tENS5_IJlSC_lEEESJ_SK_NS4_8TiledMMAINS4_8MMA_AtomIJNS4_10MMA_TraitsINS4_25SM100_MMA_F8F6F4_2x1SM_SSEJSJ_SJ_fSF_SG_NS4_17integral_constantINS4_4UMMA5MajorELSR_0EEESS_NSP_INSQ_7ScaleInELST_0EEESU_EEEEEENS4_6LayoutINS5_IJSC_SC_SC_EEENS5_IJNSA_ILi0EEESZ_SZ_EEEEENS5_IJNS4_10UnderscoreES12_S12_EEEEENS4_28SM100_TMA_2SM_LOAD_MULTICASTENS4_14ComposedLayoutINS4_7SwizzleILi1ELi4ELi3EEENS4_18smem_ptr_flag_bitsILi8EEENSX_INS5_IJNSA_ILi8EEESH_EEENS5_IJSH_SC_EEEEEEEvNS4_8identityENS4_18SM100_TMA_2SM_LOADES1F_vS1G_EENS_8epilogue10collective18CollectiveEpilogueINS1J_23Sm100TmaWarpSpecializedILi1ELi1ELi32ELb0ELb0EEEJNS5_IJSG_SG_SH_EEENS5_IJNSX_ISG_SC_EES1P_EEESJ_SK_SJ_SK_NS1J_6fusion15FusionCallbacksIS1N_NS1R_17LinearCombinationISJ_fSJ_fLNS_15FloatRoundStyleE2EEES1O_S1Q_JEEENS4_5SM1004TMEM4LOAD26SM100_TMEM_LOAD_32dp32b32xENS4_13SM90_TMA_LOADENS16_INS17_ILi2ELi4ELi3EEES1A_NSX_INS5_IJS1B_SG_EEENS5_IJSG_SC_EEEEEEENS4_39AutoVectorizingCopyWithAssumedAlignmentILi128EEENS4_14SM90_TMA_STOREES26_S28_S28_EEEvvEEEEvNT_6ParamsE,@"STO_CUDA_ENTRY STV_DEFAULT"
_ZN7cutlass13device_kernelINS_4gemm6kernel13GemmUniversalIN4cute5tupleIJiiiiEEENS1_10collective13CollectiveMmaINS1_35MainloopSm100TmaUmmaWarpSpecializedILi3ELi2ELi4ENS5_IJNS4_1CILi2EEESB_NSA_ILi1EEEEEEEENS5_IJNSA_ILi128EEENSA_ILi64EEENSA_ILi32EEEEEENS_12float_e4m3_tENS5_IJlSC_lEEESJ_SK_NS4_8TiledMMAINS4_8MMA_AtomIJNS4_10MMA_TraitsINS4_25SM100_MMA_F8F6F4_2x1SM_SSEJSJ_SJ_fSF_SG_NS4_17integral_constantINS4_4UMMA5MajorELSR_0EEESS_NSP_INSQ_7ScaleInELST_0EEESU_EEEEEENS4_6LayoutINS5_IJSC_SC_SC_EEENS5_IJNSA_ILi0EEESZ_SZ_EEEEENS5_IJNS4_10UnderscoreES12_S12_EEEEENS4_28SM100_TMA_2SM_LOAD_MULTICASTENS4_14ComposedLayoutINS4_7SwizzleILi1ELi4ELi3EEENS4_18smem_ptr_flag_bitsILi8EEENSX_INS5_IJNSA_ILi8EEESH_EEENS5_IJSH_SC_EEEEEEEvNS4_8identityENS4_18SM100_TMA_2SM_LOADES1F_vS1G_EENS_8epilogue10collective18CollectiveEpilogueINS1J_23Sm100TmaWarpSpecializedILi1ELi1ELi32ELb0ELb0EEEJNS5_IJSG_SG_SH_EEENS5_IJNSX_ISG_SC_EES1P_EEESJ_SK_SJ_SK_NS1J_6fusion15FusionCallbacksIS1N_NS1R_17LinearCombinationISJ_fSJ_fLNS_15FloatRoundStyleE2EEES1O_S1Q_JEEENS4_5SM1004TMEM4LOAD26SM100_TMEM_LOAD_32dp32b32xENS4_13SM90_TMA_LOADENS16_INS17_ILi2ELi4ELi3EEES1A_NSX_INS5_IJS1B_SG_EEENS5_IJSG_SC_EEEEEEENS4_39AutoVectorizingCopyWithAssumedAlignmentILi128EEENS4_14SM90_TMA_STOREES26_S28_S28_EEEvvEEEEvNT_6ParamsE:
[----:B------:R-:W1:Y:S01]  /*0000*/  LDC R1, c[0x0][0x37c] ;  /* 0x0000df00ff017b82 */ /* 0x000e620000000800 */
[----:B------:R-:W2:Y:S01]  /*0010*/  S2R R69, SR_TID.X ;  /* 0x0000000000457919 */ /* 0x000ea20000002100 */
[----:B------:R-:W3:Y:S06]  /*0020*/  LDCU.64 UR8, c[0x0][0x890] ;  /* 0x00011200ff0877ac */ /* 0x000eec0008000a00 */
[----:B------:R-:W4:Y:S01]  /*0030*/  S2UR UR4, SR_CgaCtaId ;  /* 0x00000000000479c3 */ /* 0x000f220000008800 */
[----:B------:R-:W-:Y:S02]  /*0040*/  PRMT R80, RZ, 0x7610, R80 ;  /* 0x00007610ff507816 */ /* 0x000fe40000000050 */
[----:B------:R-:W-:Y:S01]  /*0050*/  ELECT P1, URZ, PT ;  /* 0x0000000000ff782f */ /* 0x000fe20003820000 */
[----:B---3--:R-:W-:-:S04]  /*0060*/  UISETP.NE.U32.AND UP0, UPT, UR8, URZ, UPT ;  /* 0x000000ff0800728c */ /* 0x008fc8000bf05070 */
[----:B------:R-:W-:Y:S02]  /*0070*/  UISETP.NE.AND.EX UP0, UPT, UR9, URZ, UPT, UP0 ;  /* 0x000000ff0900728c */ /* 0x000fe4000bf05300 */
[----:B----4-:R-:W-:Y:S02]  /*0080*/  ULOP3.LUT UR27, UR4, 0x1, URZ, 0xc0, !UPT ;  /* 0x00000001041b7892 */ /* 0x010fe4000f8ec0ff */
[----:B------:R-:W-:Y:S01]  /*0090*/  ULOP3.LUT UR29, UR4, 0x1, URZ, 0x3c, !UPT ;  /* 0x00000001041d7892 */ /* 0x000fe2000f8e3cff */
[----:B--2---:R-:W-:-:S05]  /*00a0*/  SHF.R.U32.HI R81, RZ, 0x5, R69 ;  /* 0x00000005ff517819 */ /* 0x004fca0000011645 */
[----:B------:R-:W2:Y:S02]  /*00b0*/  SHFL.IDX PT, R0, R81, RZ, 0x1f ;  /* 0x00001fff51007589 */ /* 0x000ea400000e0000 */
[----:B--2---:R-:W-:Y:S01]  /*00c0*/  R2UR UR13, R0 ;  /* 0x00000000000d72ca */ /* 0x004fe200000e0000 */
[----:B-1----:R-:W-:-:S14]  /*00d0*/  BRA.U UP0, `(.L_x_0) ;  /* 0x0000000100307547 */ /* 0x002fdc000b800000 */
[----:B------:R-:W1:Y:S02]  /*00e0*/  LDCU.64 UR4, c[0x0][0x888] ;  /* 0x00011100ff0477ac */ /* 0x000e640008000a00 */
[----:B-1----:R-:W-:-:S04]  /*00f0*/  UISETP.NE.U32.AND UP0, UPT, UR4, URZ, UPT ;  /* 0x000000ff0400728c */ /* 0x002fc8000bf05070 */
[----:B------:R-:W-:-:S09]  /*0100*/  UISETP.NE.AND.EX UP0, UPT, UR5, URZ, UPT, UP0 ;  /* 0x000000ff0500728c */ /* 0x000fd2000bf05300 */
[----:B------:R-:W-:Y:S05]  /*0110*/  BRA.U !UP0, `(.L_x_1) ;  /* 0x0000000108147547 */ /* 0x000fea000b800000 */
[----:B------:R-:W1:Y:S01]  /*0120*/  LDC.64 R2, c[0x0][0x888] ;  /* 0x00022200ff027b82 */ /* 0x000e620000000a00 */
[----:B------:R-:W1:Y:S02]  /*0130*/  LDCU.64 UR4, c[0x0][0x358] ;  /* 0x00006b00ff0477ac */ /* 0x000e640008000a00 */
[----:B-1----:R1:W5:Y:S01]  /*0140*/  LDG.E R39, desc[UR4][R2.64] ;  /* 0x0000000402277981 */ /* 0x002362000c1e1900 */
[----:B------:R-:W-:Y:S01]  /*0150*/  HFMA2 R80, -RZ, RZ, 0, 5.9604644775390625e-08 ;  /* 0x00000001ff507431 */ /* 0x000fe200000001ff */
[----:B------:R-:W-:Y:S05]  /*0160*/  BRA `(.L_x_0) ;  /* 0x00000000000c7947 */ /* 0x000fea0003800000 */
.L_x_1:
[----:B------:R-:W1:Y:S01]  /*0170*/  LDCU UR4, c[0x0][0x880] ;  /* 0x00011000ff0477ac */ /* 0x000e620008000800 */
[----:B------:R-:W-:Y:S01]  /*0180*/  HFMA2 R80, -RZ, RZ, 0, 5.9604644775390625e-08 ;  /* 0x00000001ff507431 */ /* 0x000fe200000001ff */
[----:B-1----:R-:W-:-:S07]  /*0190*/  MOV R39, UR4 ;  /* 0x0000000400277c02 */ /* 0x002fce0008000f00 */
.L_x_0:
[----:B------:R-:W2:Y:S02]  /*01a0*/  LDCU.64 UR4, c[0x0][0x8b0] ;  /* 0x00011600ff0477ac */ /* 0x000ea40008000a00 */
[----:B--2---:R-:W-:-:S04]  /*01b0*/  UISETP.NE.U32.AND UP0, UPT, UR4, URZ, UPT ;  /* 0x000000ff0400728c */ /* 0x004fc8000bf05070 */
[----:B------:R-:W-:-:S09]  /*01c0*/  UISETP.NE.AND.EX UP0, UPT, UR5, URZ, UPT, UP0 ;  /* 0x000000ff0500728c */ /* 0x000fd2000bf05300 */
[----:B------:R-:W-:Y:S05]  /*01d0*/  BRA.U UP0, `(.L_x_2) ;  /* 0x0000000100287547 */ /* 0x000fea000b800000 */
[----:B------:R-:W2:Y:S02]  /*01e0*/  LDCU.64 UR4, c[0x0][0x8a8] ;  /* 0x00011500ff0477ac */ /* 0x000ea40008000a00 */
[----:B--2---:R-:W-:-:S04]  /*01f0*/  UISETP.NE.U32.AND UP0, UPT, UR4, URZ, UPT ;  /* 0x000000ff0400728c */ /* 0x004fc8000bf05070 */
[----:B------:R-:W-:-:S09]  /*0200*/  UISETP.NE.AND.EX UP0, UPT, UR5, URZ, UPT, UP0 ;  /* 0x000000ff0500728c */ /* 0x000fd2000bf05300 */
[----:B------:R-:W-:Y:S05]  /*0210*/  BRA.U !UP0, `(.L_x_3) ;  /* 0x0000000108107547 */ /* 0x000fea000b800000 */
[----:B-1----:R-:W1:Y:S01]  /*0220*/  LDC.64 R2, c[0x0][0x8a8] ;  /* 0x00022a00ff027b82 */ /* 0x002e620000000a00 */
[----:B------:R-:W1:Y:S02]  /*0230*/  LDCU.64 UR4, c[0x0][0x358] ;  /* 0x00006b00ff0477ac */ /* 0x000e640008000a00 */
[----:B-1----:R2:W5:Y:S01]  /*0240*/  LDG.E R38, desc[UR4][R2.64] ;  /* 0x0000000402267981 */ /* 0x002562000c1e1900 */
[----:B------:R-:W-:Y:S05]  /*0250*/  BRA `(.L_x_2) ;  /* 0x0000000000087947 */ /* 0x000fea0003800000 */
.L_x_3:
[----:B------:R-:W2:Y:S02]  /*0260*/  LDCU UR4, c[0x0][0x8a0] ;  /* 0x00011400ff0477ac */ /* 0x000ea40008000800 */
[----:B--2---:R-:W-:Y:S02]  /*0270*/  MOV R38, UR4 ;  /* 0x0000000400267c02 */ /* 0x004fe40008000f00 */
.L_x_2:
[----:B------:R-:W-:Y:S01]  /*0280*/  IMAD.U32 R0, RZ, RZ, UR13 ;  /* 0x0000000dff007e24 */ /* 0x000fe2000f8e00ff */
[----:B------:R-:W-:Y:S04]  /*0290*/  BSSY.RECONVERGENT B0, `(.L_x_4) ;  /* 0x000000c000007945 */ /* 0x000fe80003800200 */
[C---:B------:R-:W-:Y:S02]  /*02a0*/  ISETP.NE.OR P2, PT, R0.reuse, 0x1, !P1 ;  /* 0x000000010000780c */ /* 0x040fe40004f45670 */
[----:B------:R-:W-:-:S11]  /*02b0*/  ISETP.NE.OR P0, PT, R0, 0x3, !P1 ;  /* 0x000000030000780c */ /* 0x000fd60004f05670 */
[----:B------:R-:W-:Y:S05]  /*02c0*/  @P2 BRA `(.L_x_5) ;  /* 0x0000000000202947 */ /* 0x000fea0003800000 */
[----:B------:R-:W3:Y:S02]  /*02d0*/  LDCU.64 UR4, c[0x0][0x348] ;  /* 0x00006900ff0477ac */ /* 0x000ee40008000a00 */
[----:B---3--:R-:W-:Y:S02]  /*02e0*/  UIADD3 UR6, UP1, UPT, UR4, 0x80, URZ ;  /* 0x0000008004067890 */ /* 0x008fe4000ff3e0ff */
[----:B------:R-:W-:Y:S02]  /*02f0*/  UIADD3 UR4, UP0, UPT, UR4, 0x180, URZ ;  /* 0x0000018004047890 */ /* 0x000fe4000ff1e0ff */
[----:B------:R-:W-:Y:S02]  /*0300*/  UIADD3.X UR7, UPT, UPT, URZ, UR5, URZ, UP1, !UPT ;  /* 0x00000005ff077290 */ /* 0x000fe40008ffe4ff */
[----:B------:R-:W-:-:S07]  /*0310*/  UIADD3.X UR5, UPT, UPT, URZ, UR5, URZ, UP0, !UPT ;  /* 0x00000005ff057290 */ /* 0x000fce00087fe4ff */
[----:B------:R3:W-:Y:S02]  /*0320*/  UTMACCTL.PF [UR6] ;  /* 0x00000000060079b9 */ /* 0x0007e40008040000 */
[----:B------:R3:W-:Y:S02]  /*0330*/  UTMACCTL.PF [UR4] ;  /* 0x00000000040079b9 */ /* 0x0007e40008040000 */
[----:B---3--:R-:W-:Y:S01]  /*0340*/  NOP ;  /* 0x0000000000007918 */ /* 0x008fe20000000000 */
.L_x_5:
[----:B------:R-:W-:Y:S05]  /*0350*/  BSYNC.RECONVERGENT B0 ;  /* 0x0000000000007941 */ /* 0x000fea0003800200 */
.L_x_4:
[----:B------:R-:W-:Y:S04]  /*0360*/  BSSY.RECONVERGENT B0, `(.L_x_6) ;  /* 0x000000a000007945 */ /* 0x000fe80003800200 */
        /* <DEDUP_REMOVED lines=9> */
.L_x_7:
[----:B------:R-:W-:Y:S05]  /*0400*/  BSYNC.RECONVERGENT B0 ;  /* 0x0000000000007941 */ /* 0x000fea0003800200 */
.L_x_6:
[----:B------:R-:W3:Y:S01]  /*0410*/  LDCU.64 UR4, c[0x0][0x888] ;  /* 0x00011100ff0477ac */ /* 0x000ee20008000a00 */
[----:B------:R-:W-:Y:S02]  /*0420*/  UISETP.EQ.U32.AND UP1, UPT, UR8, URZ, UPT ;  /* 0x000000ff0800728c */ /* 0x000fe4000bf22070 */
[----:B------:R-:W-:Y:S02]  /*0430*/  UPLOP3.LUT UP3, UPT, UPT, UPT, UPT, 0x80, 0x8 ;  /* 0x000000000008789c */ /* 0x000fe40003f6f070 */
[----:B---3--:R-:W-:-:S04]  /*0440*/  UISETP.NE.U32.AND UP0, UPT, UR4, URZ, UPT ;  /* 0x000000ff0400728c */ /* 0x008fc8000bf05070 */
[----:B------:R-:W-:-:S04]  /*0450*/  UISETP.NE.AND.EX UP0, UPT, UR5, URZ, UPT, UP0 ;  /* 0x000000ff0500728c */ /* 0x000fc8000bf05300 */
[----:B------:R-:W-:-:S04]  /*0460*/  UISETP.EQ.OR.EX UP2, UPT, UR9, URZ, !UP0, UP1 ;  /* 0x000000ff0900728c */ /* 0x000fc8000c742710 */
[----:B------:R-:W-:-:S05]  /*0470*/  UP2UR UR60, UPR, URZ, 0x4 ;  /* 0x00000004ff3c7883 */ /* 0x000fca0008000000 */
[----:B------:R-:W-:Y:S07]  /*0480*/  BRA.U !UP2, `(.L_x_8) ;  /* 0x000000010a207547 */ /* 0x000fee000b800000 */
[----:B------:R-:W-:Y:S01]  /*0490*/  UISETP.NE.U32.AND UP1, UPT, UR8, URZ, UPT ;  /* 0x000000ff0800728c */ /* 0x000fe2000bf25070 */
[----:B-----5:R-:W-:Y:S01]  /*04a0*/  FSETP.NEU.AND P0, PT, R39, RZ, PT ;  /* 0x000000ff2700720b */ /* 0x020fe20003f0d000 */
[----:B------:R-:W-:Y:S02]  /*04b0*/  USEL UR4, URZ, 0xffffffff, UP0 ;  /* 0xffffffffff047887 */ /* 0x000fe40008000000 */
[----:B------:R-:W-:-:S10]  /*04c0*/  UISETP.NE.AND.EX UP1, UPT, UR9, URZ, UPT, UP1 ;  /* 0x000000ff0900728c */ /* 0x000fd4000bf25310 */
[----:B------:R-:W-:Y:S01]  /*04d0*/  VOTEU.ANY UP0, P0 ;  /* 0x0000000000ff7886 */ /* 0x000fe20000000100 */
[----:B------:R-:W-:-:S04]  /*04e0*/  @!UP1 USEL UR4, URZ, 0xffffffff, UP0 ;  /* 0xffffffffff049887 */ /* 0x000fc80008000000 */
[----:B------:R-:W-:-:S04]  /*04f0*/  ULOP3.LUT UR4, UR4, 0x1, URZ, 0xc0, !UPT ;  /* 0x0000000104047892 */ /* 0x000fc8000f8ec0ff */
[----:B------:R-:W-:-:S11]  /*0500*/  UISETP.NE.U32.AND UP3, UPT, UR4, 0x1, UPT ;  /* 0x000000010400788c */ /* 0x000fd6000bf65070 */
.L_x_8:
[----:B------:R-:W3:Y:S01]  /*0510*/  SHFL.IDX PT, R0, R81, RZ, 0x1f ;  /* 0x00001fff51007589 */ /* 0x000ee200000e0000 */
[----:B------:R-:W-:-:S04]  /*0520*/  UISETP.NE.AND UP0, UPT, UR13, 0x2, UPT ;  /* 0x000000020d00788c */ /* 0x000fc8000bf05270 */
[----:B------:R-:W-:Y:S02]  /*0530*/  UISETP.EQ.AND UP1, UPT, UR27, URZ, !UP0 ;  /* 0x000000ff1b00728c */ /* 0x000fe4000c722270 */
[----:B------:R-:W-:-:S04]  /*0540*/  USEL UR34, URZ, 0x1, UP0 ;  /* 0x00000001ff227887 */ /* 0x000fc80008000000 */
[----:B------:R-:W-:Y:S02]  /*0550*/  PLOP3.LUT P3, PT, P1, PT, UP1, 0x80, 0x8 ;  /* 0x000000000008781c */ /* 0x000fe40000f6f018 */
[----:B---3--:R-:W-:-:S13]  /*0560*/  ISETP.NE.AND P0, PT, R0, RZ, PT ;  /* 0x000000ff0000720c */ /* 0x008fda0003f05270 */
[----:B------:R-:W-:Y:S05]  /*0570*/  @P0 BRA `(.L_x_9) ;  /* 0x0000000000500947 */ /* 0x000fea0003800000 */
[----:B------:R-:W3:Y:S01]  /*0580*/  S2UR UR5, SR_CgaCtaId ;  /* 0x00000000000579c3 */ /* 0x000ee20000008800 */
[----:B------:R-:W-:Y:S01]  /*0590*/  UMOV UR4, 0x400 ;  /* 0x0000040000047882 */ /* 0x000fe20000000000 */
[----:B------:R-:W-:Y:S01]  /*05a0*/  UMOV UR8, 0x1 ;  /* 0x0000000100087882 */ /* 0x000fe20000000000 */
[----:B------:R-:W-:Y:S01]  /*05b0*/  UMOV UR6, 0x2 ;  /* 0x0000000200067882 */ /* 0x000fe20000000000 */
[----:B------:R-:W-:-:S04]  /*05c0*/  UIADD3 UR8, UPT, UPT, -UR8, 0x100000, URZ ;  /* 0x0010000008087890 */ /* 0x000fc8000fffe1ff */
[----:B------:R-:W-:Y:S02]  /*05d0*/  USHF.L.U32 UR9, UR8, 0xb, URZ ;  /* 0x0000000b08097899 */ /* 0x000fe400080006ff */
[----:B------:R-:W-:Y:S02]  /*05e0*/  USHF.L.U32 UR8, UR8, 0x1, URZ ;  /* 0x0000000108087899 */ /* 0x000fe400080006ff */
[----:B------:R-:W-:-:S04]  /*05f0*/  UIADD3 UR6, UPT, UPT, -UR6, 0x100000, URZ ;  /* 0x0010000006067890 */ /* 0x000fc8000fffe1ff */
[----:B------:R-:W-:Y:S02]  /*0600*/  USHF.L.U32 UR7, UR6, 0xb, URZ ;  /* 0x0000000b06077899 */ /* 0x000fe400080006ff */
[----:B------:R-:W-:Y:S01]  /*0610*/  USHF.L.U32 UR6, UR6, 0x1, URZ ;  /* 0x0000000106067899 */ /* 0x000fe200080006ff */
[----:B------:R-:W-:Y:S01]  /*0620*/  ELECT P0, URZ, PT ;  /* 0x0000000000ff782f */ /* 0x000fe20003800000 */
[----:B---3--:R-:W-:Y:S01]  /*0630*/  ULEA UR4, UR5, UR4, 0x18 ;  /* 0x0000000405047291 */ /* 0x008fe2000f8ec0ff */
[----:B------:R-:W3:Y:S11]  /*0640*/  FENCE.VIEW.ASYNC.S ;  /* 0x00000000000073c6 */ /* 0x000ef60000000000 */
[----:B---3--:R3:W4:Y:S01]  /*0650*/  SYNCS.EXCH.64 URZ, [UR4], UR8 ;  /* 0x0000000804ff75b2 */ /* 0x0087220008000100 */
[----:B------:R3:W1:Y:S01]  /*0660*/  SYNCS.EXCH.64 URZ, [UR4+0x18], UR6 ;  /* 0x0000180604ff75b2 */ /* 0x0006620008000100 */
[----:B------:R3:W1:Y:S01]  /*0670*/  SYNCS.EXCH.64 URZ, [UR4+0x8], UR8 ;  /* 0x0000080804ff75b2 */ /* 0x0006620008000100 */
[----:B------:R3:W1:Y:S01]  /*0680*/  SYNCS.EXCH.64 URZ, [UR4+0x20], UR6 ;  /* 0x0000200604ff75b2 */ /* 0x0006620008000100 */
[----:B------:R3:W1:Y:S01]  /*0690*/  SYNCS.EXCH.64 URZ, [UR4+0x10], UR8 ;  /* 0x0000100804ff75b2 */ /* 0x0006620008000100 */
[----:B------:R3:W1:Y:S01]  /*06a0*/  SYNCS.EXCH.64 URZ, [UR4+0x28], UR6 ;  /* 0x0000280604ff75b2 */ /* 0x0006620008000100 */
[----:B------:R-:W-:Y:S01]  /*06b0*/  NOP ;  /* 0x0000000000007918 */ /* 0x000fe20000000000 */
.L_x_9:
[----:B------:R-:W2:Y:S01]  /*06c0*/  SHFL.IDX PT, R0, R81, RZ, 0x1f ;  /* 0x00001fff51007589 */ /* 0x000ea200000e0000 */
[----:B------:R-:W-:Y:S01]  /*06d0*/  NOP ;  /* 0x0000000000007918 */ /* 0x000fe20000000000 */
[----:B--2---:R-:W-:-:S13]  /*06e0*/  ISETP.NE.AND P0, PT, R0, 0x1, PT ;  /* 0x000000010000780c */ /* 0x004fda0003f05270 */
[----:B------:R-:W-:Y:S05]  /*06f0*/  @P0 BRA `(.L_x_10) ;  /* 0x0000000000400947 */ /* 0x000fea0003800000 */
[----:B------:R-:W2:Y:S01]  /*0700*/  S2UR UR5, SR_CgaCtaId ;  /* 0x00000000000579c3 */ /* 0x000ea20000008800 */
[----:B---3--:R-:W-:Y:S01]  /*0710*/  UMOV UR4, 0x400 ;  /* 0x0000040000047882 */ /* 0x008fe20000000000 */
        /* <DEDUP_REMOVED lines=9> */
[----:B--2---:R-:W-:Y:S01]  /*07b0*/  ULEA UR4, UR5, UR4, 0x18 ;  /* 0x0000000405047291 */ /* 0x004fe2000f8ec0ff */
[----:B------:R-:W2:Y:S11]  /*07c0*/  FENCE.VIEW.ASYNC.S ;  /* 0x00000000000073c6 */ /* 0x000eb60000000000 */
[----:B--2---:R2:W3:Y:S01]  /*07d0*/  SYNCS.EXCH.64 URZ, [UR4+0x30], UR8 ;  /* 0x0000300804ff75b2 */ /* 0x0044e20008000100 */
[----:B------:R2:W1:Y:S01]  /*07e0*/  SYNCS.EXCH.64 URZ, [UR4+0x38], UR6 ;  /* 0x0000380604ff75b2 */ /* 0x0004620008000100 */
[----:B------:R-:W-:Y:S01]  /*07f0*/  NOP ;  /* 0x0000000000007918 */ /* 0x000fe20000000000 */
.L_x_10:
[----:B------:R-:W4:Y:S01]  /*0800*/  SHFL.IDX PT, R0, R81, RZ, 0x1f ;  /* 0x00001fff51007589 */ /* 0x000f2200000e0000 */
[----:B------:R-:W-:Y:S01]  /*0810*/  NOP ;  /* 0x0000000000007918 */ /* 0x000fe20000000000 */
[----:B----4-:R-:W-:-:S13]  /*0820*/  ISETP.NE.AND P0, PT, R0, 0x3, PT ;  /* 0x000000030000780c */ /* 0x010fda0003f05270 */
[----:B------:R-:W-:Y:S05]  /*0830*/  @P0 BRA `(.L_x_11) ;  /* 0x0000000000300947 */ /* 0x000fea0003800000 */
[----:B------:R-:W4:Y:S01]  /*0840*/  S2UR UR5, SR_CgaCtaId ;  /* 0x00000000000579c3 */ /* 0x000f220000008800 */
[----:B--23--:R-:W-:Y:S01]  /*0850*/  UMOV UR6, 0x400 ;  /* 0x0000040000067882 */ /* 0x00cfe20000000000 */
[----:B------:R-:W-:Y:S01]  /*0860*/  UMOV UR4, 0x20 ;  /* 0x0000002000047882 */ /* 0x000fe20000000000 */
[----:B------:R-:W-:Y:S01]  /*0870*/  ELECT P0, URZ, PT ;  /* 0x0000000000ff782f */ /* 0x000fe20003800000 */
[----:B----4-:R-:W-:Y:S02]  /*0880*/  ULEA UR6, UR5, UR6, 0x18 ;  /* 0x0000000605067291 */ /* 0x010fe4000f8ec0ff */
[----:B------:R-:W-:-:S04]  /*0890*/  UIADD3 UR4, UPT, UPT, -UR4, 0x100000, URZ ;  /* 0x0010000004047890 */ /* 0x000fc8000fffe1ff */
[----:B------:R-:W-:Y:S02]  /*08a0*/  USHF.L.U32 UR5, UR4, 0xb, URZ ;  /* 0x0000000b04057899 */ /* 0x000fe400080006ff */
[----:B------:R-:W-:Y:S01]  /*08b0*/  USHF.L.U32 UR4, UR4, 0x1, URZ ;  /* 0x0000000104047899 */ /* 0x000fe200080006ff */
[----:B------:R-:W2:Y:S11]  /*08c0*/  FENCE.VIEW.ASYNC.S ;  /* 0x00000000000073c6 */ /* 0x000eb60000000000 */
[----:B--2---:R4:W2:Y:S01]  /*08d0*/  SYNCS.EXCH.64 URZ, [UR6+0x40], UR4 ;  /* 0x0000400406ff75b2 */ /* 0x0048a20008000100 */
[----:B------:R4:W3:Y:S02]  /*08e0*/  SYNCS.EXCH.64 URZ, [UR6+0x48], UR4 ;  /* 0x0000480406ff75b2 */ /* 0x0008e40008000100 */
[----:B----4-:R-:W-:Y:S01]  /*08f0*/  NOP ;  /* 0x0000000000007918 */ /* 0x010fe20000000000 */
.L_x_11:
[----:B------:R-:W4:Y:S01]  /*0900*/  SHFL.IDX PT, R0, R81, RZ, 0x1f ;  /* 0x00001fff51007589 */ /* 0x000f2200000e0000 */
[----:B------:R-:W-:Y:S01]  /*0910*/  NOP ;  /* 0x0000000000007918 */ /* 0x000fe20000000000 */
[----:B----4-:R-:W-:-:S13]  /*0920*/  ISETP.NE.AND P0, PT, R0, 0x4, PT ;  /* 0x000000040000780c */ /* 0x010fda0003f05270 */
[----:B------:R-:W-:Y:S05]  /*0930*/  @P0 BRA `(.L_x_12) ;  /* 0x00000000004c0947 */ /* 0x000fea0003800000 */
[----:B------:R-:W4:Y:S01]  /*0940*/  S2UR UR5, SR_CgaCtaId ;  /* 0x00000000000579c3 */ /* 0x000f220000008800 */
[----:B--23--:R-:W-:Y:S01]  /*0950*/  UMOV UR4, 0x3a0 ;  /* 0x000003a000047882 */ /* 0x00cfe20000000000 */
[----:B------:R-:W-:Y:S01]  /*0960*/  UMOV UR6, 0x400 ;  /* 0x0000040000067882 */ /* 0x000fe20000000000 */
[----:B------:R-:W-:Y:S01]  /*0970*/  USEL UR4, UR4, 0x320, UP3 ;  /* 0x0000032004047887 */ /* 0x000fe20009800000 */
[----:B------:R-:W-:Y:S01]  /*0980*/  UMOV UR8, 0x1 ;  /* 0x0000000100087882 */ /* 0x000fe20000000000 */
[----:B------:R-:W-:Y:S01]  /*0990*/  ELECT P0, URZ, PT ;  /* 0x0000000000ff782f */ /* 0x000fe20003800000 */
[----:B------:R-:W-:-:S04]  /*09a0*/  UIADD3 UR8, UPT, UPT, -UR8, 0x100000, URZ ;  /* 0x0010000008087890 */ /* 0x000fc8000fffe1ff */
[----:B------:R-:W-:Y:S02]  /*09b0*/  USHF.L.U32 UR9, UR8, 0xb, URZ ;  /* 0x0000000b08097899 */ /* 0x000fe400080006ff */
[----:B------:R-:W-:Y:S02]  /*09c0*/  USHF.L.U32 UR8, UR8, 0x1, URZ ;  /* 0x0000000108087899 */ /* 0x000fe400080006ff */
[----:B----4-:R-:W-:Y:S02]  /*09d0*/  ULEA UR6, UR5, UR6, 0x18 ;  /* 0x0000000605067291 */ /* 0x010fe4000f8ec0ff */
[----:B------:R-:W-:-:S04]  /*09e0*/  UIADD3 UR4, UPT, UPT, -UR4, 0x100000, URZ ;  /* 0x0010000004047890 */ /* 0x000fc8000fffe1ff */
[----:B------:R-:W-:Y:S02]  /*09f0*/  USHF.L.U32 UR5, UR4, 0xb, URZ ;  /* 0x0000000b04057899 */ /* 0x000fe400080006ff */
[----:B------:R-:W-:Y:S01]  /*0a00*/  USHF.L.U32 UR4, UR4, 0x1, URZ ;  /* 0x0000000104047899 */ /* 0x000fe200080006ff */
[----:B------:R-:W2:Y:S03]  /*0a10*/  FENCE.VIEW.ASYNC.S ;  /* 0x00000000000073c6 */ /* 0x000ea60000000000 */
[----:B--2---:R4:W2:Y:S08]  /*0a20*/  SYNCS.EXCH.64 URZ, [UR6+0x50], UR8 ;  /* 0x0000500806ff75b2 */ /* 0x0048b00008000100 */
[----:B------:R4:W3:Y:S01]  /*0a30*/  SYNCS.EXCH.64 URZ, [UR6+0x60], UR4 ;  /* 0x0000600406ff75b2 */ /* 0x0008e20008000100 */
[----:B------:R4:W1:Y:S01]  /*0a40*/  SYNCS.EXCH.64 URZ, [UR6+0x58], UR8 ;  /* 0x0000580806ff75b2 */ /* 0x0008620008000100 */
[----:B------:R4:W1:Y:S02]  /*0a50*/  SYNCS.EXCH.64 URZ, [UR6+0x68], UR4 ;  /* 0x0000680406ff75b2 */ /* 0x0008640008000100 */
[----:B----4-:R-:W-:Y:S01]  /*0a60*/  NOP ;  /* 0x0000000000007918 */ /* 0x010fe20000000000 */
.L_x_12:
[----:B------:R-:W4:Y:S01]  /*0a70*/  SHFL.IDX PT, R0, R81, RZ, 0x1f ;  /* 0x00001fff51007589 */ /* 0x000f2200000e0000 */
[----:B------:R-:W-:Y:S01]  /*0a80*/  NOP ;  /* 0x0000000000007918 */ /* 0x000fe20000000000 */
[----:B----4-:R-:W-:-:S13]  /*0a90*/  ISETP.NE.AND P0, PT, R0, 0x5, PT ;  /* 0x000000050000780c */ /* 0x010fda0003f05270 */
[----:B------:R-:W-:Y:S05]  /*0aa0*/  @P0 BRA `(.L_x_13) ;  /* 0x0000000000580947 */ /* 0x000fea0003800000 */
[----:B------:R-:W4:Y:S01]  /*0ab0*/  S2UR UR5, SR_CgaCtaId ;  /* 0x00000000000579c3 */ /* 0x000f220000008800 */
[----:B--23--:R-:W-:Y:S01]  /*0ac0*/  UMOV UR4, 0x400 ;  /* 0x0000040000047882 */ /* 0x00cfe20000000000 */
        /* <DEDUP_REMOVED lines=9> */
[----:B----4-:R-:W-:Y:S01]  /*0b60*/  ULEA UR4, UR5, UR4, 0x18 ;  /* 0x0000000405047291 */ /* 0x010fe2000f8ec0ff */
[----:B------:R-:W2:Y:S11]  /*0b70*/  FENCE.VIEW.ASYNC.S ;  /* 0x00000000000073c6 */ /* 0x000eb60000000000 */
[----:B--2---:R4:W2:Y:S01]  /*0b80*/  SYNCS.EXCH.64 URZ, [UR4+0x70], UR6 ;  /* 0x0000700604ff75b2 */ /* 0x0048a20008000100 */
[----:B------:R4:W3:Y:S01]  /*0b90*/  SYNCS.EXCH.64 URZ, [UR4+0x90], UR8 ;  /* 0x0000900804ff75b2 */ /* 0x0008e20008000100 */
[----:B------:R4:W1:Y:S01]  /*0ba0*/  SYNCS.EXCH.64 URZ, [UR4+0x78], UR6 ;  /* 0x0000780604ff75b2 */ /* 0x0008620008000100 */
[----:B------:R4:W1:Y:S01]  /*0bb0*/  SYNCS.EXCH.64 URZ, [UR4+0x98], UR8 ;  /* 0x0000980804ff75b2 */ /* 0x0008620008000100 */
[----:B------:R4:W1:Y:S01]  /*0bc0*/  SYNCS.EXCH.64 URZ, [UR4+0x80], UR6 ;  /* 0x0000800604ff75b2 */ /* 0x0008620008000100 */
[----:B------:R4:W1:Y:S01]  /*0bd0*/  SYNCS.EXCH.64 URZ, [UR4+0xa0], UR8 ;  /* 0x0000a00804ff75b2 */ /* 0x0008620008000100 */
[----:B------:R4:W1:Y:S01]  /*0be0*/  SYNCS.EXCH.64 URZ, [UR4+0x88], UR6 ;  /* 0x0000880604ff75b2 */ /* 0x0008620008000100 */
[----:B------:R4:W1:Y:S02]  /*0bf0*/  SYNCS.EXCH.64 URZ, [UR4+0xa8], UR8 ;  /* 0x0000a80804ff75b2 */ /* 0x0008640008000100 */
[----:B----4-:R-:W-:Y:S01]  /*0c00*/  NOP ;  /* 0x0000000000007918 */ /* 0x010fe20000000000 */
.L_x_13:
[----:B------:R-:W4:Y:S01]  /*0c10*/  SHFL.IDX PT, R0, R81, RZ, 0x1f ;  /* 0x00001fff51007589 */ /* 0x000f2200000e0000 */
[----:B------:R-:W-:Y:S01]  /*0c20*/  ISETP.NE.OR P1, PT, RZ, UR13, !P1 ;  /* 0x0000000dff007c0c */ /* 0x000fe2000cf25670 */
[----:B------:R-:W-:Y:S01]  /*0c30*/  NOP ;  /* 0x0000000000007918 */ /* 0x000fe20000000000 */
[----:B----4-:R-:W-:-:S13]  /*0c40*/  ISETP.NE.AND P0, PT, R0, 0x3, PT ;  /* 0x000000030000780c */ /* 0x010fda0003f05270 */
[----:B------:R-:W-:Y:S05]  /*0c50*/  @P0 BRA `(.L_x_14) ;  /* 0x0000000000380947 */ /* 0x000fea0003800000 */
[----:B------:R-:W4:Y:S01]  /*0c60*/  S2UR UR5, SR_CgaCtaId ;  /* 0x00000000000579c3 */ /* 0x000f220000008800 */
[----:B--23--:R-:W-:Y:S01]  /*0c70*/  UMOV UR4, 0x400 ;  /* 0x0000040000047882 */ /* 0x00cfe20000000000 */
[----:B------:R-:W-:Y:S01]  /*0c80*/  UMOV UR6, 0x20 ;  /* 0x0000002000067882 */ /* 0x000fe20000000000 */
[----:B------:R-:W-:Y:S01]  /*0c90*/  ELECT P0, URZ, PT ;  /* 0x0000000000ff782f */ /* 0x000fe20003800000 */
[----:B------:R-:W-:-:S04]  /*0ca0*/  UIADD3 UR6, UPT, UPT, -UR6, 0x100000, URZ ;  /* 0x0010000006067890 */ /* 0x000fc8000fffe1ff */
[----:B------:R-:W-:Y:S02]  /*0cb0*/  USHF.L.U32 UR7, UR6, 0xb, URZ ;  /* 0x0000000b06077899 */ /* 0x000fe400080006ff */
[----:B------:R-:W-:Y:S02]  /*0cc0*/  USHF.L.U32 UR6, UR6, 0x1, URZ ;  /* 0x0000000106067899 */ /* 0x000fe400080006ff */
[----:B----4-:R-:W-:Y:S01]  /*0cd0*/  ULEA UR4, UR5, UR4, 0x18 ;  /* 0x0000000405047291 */ /* 0x010fe2000f8ec0ff */
[----:B------:R-:W2:Y:S11]  /*0ce0*/  FENCE.VIEW.ASYNC.S ;  /* 0x00000000000073c6 */ /* 0x000eb60000000000 */
[----:B--2---:R4:W2:Y:S01]  /*0cf0*/  SYNCS.EXCH.64 URZ, [UR4+0xb0], UR6 ;  /* 0x0000b00604ff75b2 */ /* 0x0048a20008000100 */
[----:B------:R4:W3:Y:S01]  /*0d00*/  SYNCS.EXCH.64 URZ, [UR4+0xc0], UR6 ;  /* 0x0000c00604ff75b2 */ /* 0x0008e20008000100 */
[----:B------:R4:W1:Y:S01]  /*0d10*/  SYNCS.EXCH.64 URZ, [UR4+0xb8], UR6 ;  /* 0x0000b80604ff75b2 */ /* 0x0008620008000100 */
[----:B------:R4:W1:Y:S02]  /*0d20*/  SYNCS.EXCH.64 URZ, [UR4+0xc8], UR6 ;  /* 0x0000c80604ff75b2 */ /* 0x0008640008000100 */
[----:B----4-:R-:W-:Y:S01]  /*0d30*/  NOP ;  /* 0x0000000000007918 */ /* 0x010fe20000000000 */
.L_x_14:
[----:B--23--:R-:W2:Y:S01]  /*0d40*/  S2UR UR7, SR_CgaCtaId ;  /* 0x00000000000779c3 */ /* 0x00cea20000008800 */
[----:B------:R-:W-:Y:S01]  /*0d50*/  VOTEU.ALL UP0, P1 ;  /* 0x0000000000ff7886 */ /* 0x000fe20000800000 */
[----:B------:R-:W-:Y:S01]  /*0d60*/  UMOV UR4, 0x20 ;  /* 0x0000002000047882 */ /* 0x000fe20000000000 */
[----:B------:R-:W-:Y:S01]  /*0d70*/  NOP ;  /* 0x0000000000007918 */ /* 0x000fe20000000000 */
[----:B------:R-:W-:Y:S01]  /*0d80*/  LOP3.LUT R0, R69, 0x1f, RZ, 0xc0, !PT ;  /* 0x0000001f45007812 */ /* 0x000fe200078ec0ff */
[----:B------:R-:W-:Y:S01]  /*0d90*/  UISETP.NE.AND UP4, UPT, UR13, URZ, UPT ;  /* 0x000000ff0d00728c */ /* 0x000fe2000bf85270 */
[----:B------:R-:W-:Y:S01]  /*0da0*/  @!UP0 UMOV UR6, 0x400 ;  /* 0x0000040000068882 */ /* 0x000fe20000000000 */
[----:B------:R-:W-:-:S04]  /*0db0*/  @!UP0 UIADD3 UR4, UPT, UPT, -UR4, 0x100000, URZ ;  /* 0x0010000004048890 */ /* 0x000fc8000fffe1ff */
[----:B------:R-:W-:Y:S02]  /*0dc0*/  @!UP0 USHF.L.U32 UR5, UR4, 0xb, URZ ;  /* 0x0000000b04058899 */ /* 0x000fe400080006ff */
[----:B------:R-:W-:Y:S02]  /*0dd0*/  @!UP0 USHF.L.U32 UR4, UR4, 0x1, URZ ;  /* 0x0000000104048899 */ /* 0x000fe400080006ff */
[----:B--2---:R-:W-:Y:S01]  /*0de0*/  @!UP0 ULEA UR6, UR7, UR6, 0x18 ;  /* 0x0000000607068291 */ /* 0x004fe2000f8ec0ff */
[----:B------:R-:W2:Y:S01]  /*0df0*/  LDCU UR7, c[0x0][0x36c] ;  /* 0x00006d80ff0777ac */ /* 0x000ea20008000800 */
[----:B------:R-:W-:Y:S01]  /*0e00*/  VOTEU.ALL UP0, P1 ;  /* 0x0000000000ff7886 */ /* 0x000fe20000800000 */
[----:B------:R-:W3:Y:S09]  /*0e10*/  FENCE.VIEW.ASYNC.S ;  /* 0x00000000000073c6 */ /* 0x000ef20000000000 */
[----:B---3--:R3:W4:Y:S01]  /*0e20*/  @!UP0 SYNCS.EXCH.64 URZ, [UR6+0xd0], UR4 ;  /* 0x0000d00406ff85b2 */ /* 0x0087220008000100 */
[----:B--2---:R-:W-:-:S09]  /*0e30*/  UISETP.EQ.U32.AND UP5, UPT, UR7, 0x1, UPT ;  /* 0x000000010700788c */ /* 0x004fd2000bfa2070 */
[----:B---3--:R-:W-:Y:S05]  /*0e40*/  BRA.U !UP5, `(.L_x_15) ;  /* 0x000000010d087547 */ /* 0x008fea000b800000 */
[----:B-1--4-:R-:W-:Y:S01]  /*0e50*/  UCGABAR_ARV ;  /* 0x00000000000079c7 */ /* 0x012fe20008000000 */
[----:B------:R-:W-:Y:S05]  /*0e60*/  BRA `(.L_x_16) ;  /* 0x0000000000047947 */ /* 0x000fea0003800000 */
.L_x_15:
[----:B-1--4-:R-:W-:Y:S01]  /*0e70*/  NOP ;  /* 0x0000000000007918 */ /* 0x012fe20000000000 */
.L_x_16:
[----:B------:R-:W1:Y:S01]  /*0e80*/  S2UR UR19, SR_CTAID.X ;  /* 0x00000000001379c3 */ /* 0x000e620000002500 */
[----:B------:R-:W-:-:S05]  /*0e90*/  CS2R.32 R3, SR_CgaSize ;  /* 0x0000000000037805 */ /* 0x000fca0000008a00 */
[----:B------:R-:W-:-:S05]  /*0ea0*/  IMAD R3, R3, -0xa0, RZ ;  /* 0xffffff6003037824 */ /* 0x000fca00078e02ff */
[----:B------:R-:W-:-:S14]  /*0eb0*/  R2UR UR5, R3 ;  /* 0x00000000030572ca */ /* 0x000fdc00000e0000 */
[----:B------:R-:W2:Y:S01]  /*0ec0*/  LDCU UR5, c[0x0][UR5+0x2b0] ;  /* 0x00005600050577ac */ /* 0x000ea20008000800 */
[----:B------:R-:W-:-:S05]  /*0ed0*/  CS2R.32 R3, SR_CgaSize ;  /* 0x0000000000037805 */ /* 0x000fca0000008a00 */
[----:B------:R-:W-:-:S05]  /*0ee0*/  IMAD R3, R3, -0xa0, RZ ;  /* 0xffffff6003037824 */ /* 0x000fca00078e02ff */
[----:B------:R-:W-:-:S14]  /*0ef0*/  R2UR UR4, R3 ;  /* 0x00000000030472ca */ /* 0x000fdc00000e0000 */
[----:B------:R-:W3:Y:S01]  /*0f00*/  LDCU UR4, c[0x0][UR4+0x2b4] ;  /* 0x00005680040477ac */ /* 0x000ee20008000800 */
[----:B------:R-:W4:Y:S01]  /*0f10*/  S2UR UR7, SR_CTAID.Y ;  /* 0x00000000000779c3 */ /* 0x000f220000002600 */
[----:B------:R-:W3:Y:S01]  /*0f20*/  LDCU UR18, c[0x0][0xb24] ;  /* 0x00016480ff1277ac */ /* 0x000ee20008000800 */
[----:B------:R-:W-:-:S05]  /*0f30*/  CS2R.32 R3, SR_CgaSize ;  /* 0x0000000000037805 */ /* 0x000fca0000008a00 */
[----:B------:R-:W-:-:S05]  /*0f40*/  IMAD R3, R3, -0xa0, RZ ;  /* 0xffffff6003037824 */ /* 0x000fca00078e02ff */
[----:B------:R-:W-:-:S14]  /*0f50*/  R2UR UR58, R3 ;  /* 0x00000000033a72ca */ /* 0x000fdc00000e0000 */
[----:B------:R-:W3:Y:S01]  /*0f60*/  LDCU UR58, c[0x0][UR58+0x2a0] ;  /* 0x000054003a3a77ac */ /* 0x000ee20008000800 */
[----:B------:R-:W3:Y:S01]  /*0f70*/  S2UR UR8, SR_CgaCtaId ;  /* 0x00000000000879c3 */ /* 0x000ee20000008800 */
[----:B------:R-:W-:-:S05]  /*0f80*/  CS2R.32 R3, SR_CgaSize ;  /* 0x0000000000037805 */ /* 0x000fca0000008a00 */
[----:B------:R-:W-:-:S05]  /*0f90*/  IMAD R3, R3, -0xa0, RZ ;  /* 0xffffff6003037824 */ /* 0x000fca00078e02ff */
[----:B------:R-:W-:-:S14]  /*0fa0*/  R2UR UR55, R3 ;  /* 0x00000000033772ca */ /* 0x000fdc00000e0000 */
[----:B------:R-:W3:Y:S01]  /*0fb0*/  LDCU UR55, c[0x0][UR55+0x2a4] ;  /* 0x00005480373777ac */ /* 0x000ee20008000800 */
[----:B------:R-:W-:Y:S01]  /*0fc0*/  UISETP.GT.U32.AND UP0, UPT, UR27, 0xffff, UPT ;  /* 0x0000ffff1b00788c */ /* 0x000fe2000bf04070 */
[----:B------:R-:W-:Y:S01]  /*0fd0*/  UMOV UR30, 0x5 ;  /* 0x00000005001e7882 */ /* 0x000fe20000000000 */
[----:B-1----:R-:W-:Y:S01]  /*0fe0*/  I2FP.F32.U32 R3, UR19 ;  /* 0x0000001300037c45 */ /* 0x002fe20008201000 */
[----:B------:R-:W1:Y:S01]  /*0ff0*/  S2UR UR36, SR_CTAID.Z ;  /* 0x00000000002479c3 */ /* 0x000e620000002700 */
[----:B------:R-:W1:Y:S03]  /*1000*/  LDCU UR40, c[0x0][0xb24] ;  /* 0x00016480ff2877ac */ /* 0x000e660008000800 */
[----:B--2---:R-:W-:Y:S01]  /*1010*/  FMUL R3, R3, UR5 ;  /* 0x0000000503037c20 */ /* 0x004fe20008400000 */
[----:B------:R-:W-:Y:S01]  /*1020*/  USEL UR5, UR27, 0xffff, !UP0 ;  /* 0x0000ffff1b057887 */ /* 0x000fe2000c000000 */
[----:B----4-:R-:W-:Y:S01]  /*1030*/  I2FP.F32.U32 R2, UR7 ;  /* 0x0000000700027c45 */ /* 0x010fe20008201000 */
[----:B------:R-:W2:Y:S03]  /*1040*/  LDCU UR26, c[0x0][0xb30] ;  /* 0x00016600ff1a77ac */ /* 0x000ea60008000800 */
[----:B------:R-:W4:Y:S01]  /*1050*/  F2I.U32.TRUNC.NTZ R3, R3 ;  /* 0x0000000300037305 */ /* 0x000f22000020f000 */
[----:B---3--:R-:W-:Y:S01]  /*1060*/  FMUL R2, R2, UR4 ;  /* 0x0000000402027c20 */ /* 0x008fe20008400000 */
[----:B------:R-:W-:-:S02]  /*1070*/  ULOP3.LUT UR24, UR5, 0xffff, URZ, 0xc0, !UPT ;  /* 0x0000ffff05187892 */ /* 0x000fc4000f8ec0ff */
[----:B------:R-:W-:Y:S02]  /*1080*/  USHF.L.U32 UR28, UR8, 0x9, URZ ;  /* 0x00000009081c7899 */ /* 0x000fe400080006ff */
[----:B------:R-:W-:Y:S02]  /*1090*/  UISETP.GE.AND UP2, UPT, UR18, 0x1, UPT ;  /* 0x000000011200788c */ /* 0x000fe4000bf46270 */
[----:B------:R-:W3:Y:S01]  /*10a0*/  F2I.U32.TRUNC.NTZ R2, R2 ;  /* 0x0000000200027305 */ /* 0x000ee2000020f000 */
[----:B------:R-:W-:Y:S01]  /*10b0*/  UMOV UR45, UR7 ;  /* 0x00000007002d7c82 */ /* 0x000fe20008000000 */
[----:B------:R-:W-:Y:S01]  /*10c0*/  UMOV UR46, UR19 ;  /* 0x00000013002e7c82 */ /* 0x000fe20008000000 */
[----:B----4-:R-:W-:Y:S02]  /*10d0*/  R2UR UR4, R3 ;  /* 0x00000000030472ca */ /* 0x010fe400000e0000 */
[----:B------:R-:W-:Y:S02]  /*10e0*/  PRMT R3, RZ, 0x7610, R3 ;  /* 0x00007610ff037816 */ /* 0x000fe40000000003 */
[----:B---3--:R-:W-:-:S02]  /*10f0*/  R2UR UR6, R2 ;  /* 0x00000000020672ca */ /* 0x008fc400000e0000 */
[----:B------:R-:W-:-:S07]  /*1100*/  PRMT R2, RZ, 0x7610, R2 ;  /* 0x00007610ff027816 */ /* 0x000fce0000000002 */
[----:B------:R-:W-:-:S04]  /*1110*/  UIADD3 UR5, UPT, UPT, -UR4, URZ, URZ ;  /* 0x000000ff04057290 */ /* 0x000fc8000fffe1ff */
[----:B------:R-:W-:Y:S02]  /*1120*/  UIMAD UR58, UR58, UR5, UR19 ;  /* 0x000000053a3a72a4 */ /* 0x000fe4000f8e0213 */
[----:B------:R-:W-:-:S04]  /*1130*/  UIADD3 UR4, UPT, UPT, -UR6, URZ, URZ ;  /* 0x000000ff06047290 */ /* 0x000fc8000fffe1ff */
[----:B------:R-:W-:Y:S01]  /*1140*/  UIMAD UR55, UR55, UR4, UR7 ;  /* 0x00000004373772a4 */ /* 0x000fe2000f8e0207 */
[----:B-12---:R-:W-:Y:S11]  /*1150*/  BRA.U UP4, `(.L_x_17) ;  /* 0x00000001043c7547 */ /* 0x006ff6000b800000 */
[----:B------:R-:W-:Y:S02]  /*1160*/  UISETP.GT.U32.AND UP0, UPT, UR58, 0x1, UPT ;  /* 0x000000013a00788c */ /* 0x000fe4000bf04070 */
[----:B------:R-:W-:Y:S02]  /*1170*/  ULOP3.LUT UR4, UR58, 0xfffffffe, URZ, 0xc0, !UPT ;  /* 0xfffffffe3a047892 */ /* 0x000fe4000f8ec0ff */
[----:B------:R-:W-:Y:S02]  /*1180*/  UISETP.NE.AND UP1, UPT, UR55, URZ, UP0 ;  /* 0x000000ff3700728c */ /* 0x000fe40008725270 */
[----:B------:R-:W-:Y:S02]  /*1190*/  UISETP.NE.AND UP0, UPT, UR55, 0x1, UP0 ;  /* 0x000000013700788c */ /* 0x000fe40008705270 */
[----:B------:R-:W-:Y:S02]  /*11a0*/  USEL UR7, URZ, 0x1, UP1 ;  /* 0x00000001ff077887 */ /* 0x000fe40008800000 */
[----:B------:R-:W-:-:S02]  /*11b0*/  USEL UR6, URZ, 0x4, UP0 ;  /* 0x00000004ff067887 */ /* 0x000fc40008000000 */
[----:B------:R-:W-:Y:S02]  /*11c0*/  USEL UR5, URZ, 0x2, UP1 ;  /* 0x00000002ff057887 */ /* 0x000fe40008800000 */
[----:B------:R-:W-:Y:S02]  /*11d0*/  ULEA UR4, UR55, UR4, 0x1 ;  /* 0x0000000437047291 */ /* 0x000fe4000f8e08ff */
[----:B------:R-:W-:Y:S02]  /*11e0*/  USEL UR8, URZ, 0x8, UP0 ;  /* 0x00000008ff087887 */ /* 0x000fe40008000000 */
[----:B------:R-:W-:-:S03]  /*11f0*/  UIADD3 UR5, UPT, UPT, UR5, UR6, UR7 ;  /* 0x0000000605057290 */ /* 0x000fc6000fffe007 */
[----:B------:R-:W-:Y:S01]  /*1200*/  UMOV UR6, 0x3 ;  /* 0x0000000300067882 */ /* 0x000fe20000000000 */
[----:B------:R-:W-:Y:S02]  /*1210*/  UIADD3 UR5, UPT, UPT, UR5, UR8, URZ ;  /* 0x0000000805057290 */ /* 0x000fe4000fffe0ff */
[----:B------:R-:W-:-:S04]  /*1220*/  USHF.L.U32 UR4, UR6, UR4, URZ ;  /* 0x0000000406047299 */ /* 0x000fc800080006ff */
[----:B------:R-:W-:Y:S02]  /*1230*/  MOV R3, UR5 ;  /* 0x0000000500037c02 */ /* 0x000fe40008000f00 */
[----:B------:R-:W-:Y:S02]  /*1240*/  MOV R2, UR4 ;  /* 0x0000000400027c02 */ /* 0x000fe40008000f00 */
.L_x_17:
[----:B------:R-:W-:Y:S05]  /*1250*/  BRA.U !UP2, `(.L_x_18) ;  /* 0x000000010ad07547 */ /* 0x000fea000b800000 */
[----:B------:R-:W1:Y:S01]  /*1260*/  LDCU.128 UR20, c[0x0][0xb10] ;  /* 0x00016200ff1477ac */ /* 0x000e620008000c00 */
[----:B------:R-:W2:Y:S01]  /*1270*/  LDCU UR12, c[0x0][0x370] ;  /* 0x00006e00ff0c77ac */ /* 0x000ea20008000800 */
[----:B------:R-:W3:Y:S01]  /*1280*/  LDCU UR5, c[0x0][0x374] ;  /* 0x00006e80ff0577ac */ /* 0x000ee20008000800 */
[----:B------:R-:W4:Y:S01]  /*1290*/  LDCU UR25, c[0x0][0xb0c] ;  /* 0x00016180ff1977ac */ /* 0x000f220008000800 */
[----:B------:R-:W4:Y:S01]  /*12a0*/  LDCU UR4, c[0x0][0xb20] ;  /* 0x00016400ff0477ac */ /* 0x000f220008000800 */
[----:B------:R-:W4:Y:S01]  /*12b0*/  LDCU.64 UR16, c[0x0][0xb28] ;  /* 0x00016500ff1077ac */ /* 0x000f220008000a00 */
[----:B-1----:R-:W-:Y:S02]  /*12c0*/  UISETP.NE.AND UP0, UPT, UR22, 0x1, UPT ;  /* 0x000000011600788c */ /* 0x002fe4000bf05270 */
[----:B---3--:R-:W-:Y:S02]  /*12d0*/  UIMAD.WIDE.U32 UR6, UR5, UR23, URZ ;  /* 0x00000017050672a5 */ /* 0x008fe4000f8e00ff */
[----:B--2---:R-:W-:-:S02]  /*12e0*/  UIMAD.WIDE.U32 UR8, UR12, UR20, URZ ;  /* 0x000000140c0872a5 */ /* 0x004fc4000f8e00ff */
[----:B----4-:R-:W-:Y:S02]  /*12f0*/  UISETP.NE.AND UP1, UPT, UR25, 0x1, UPT ;  /* 0x000000011900788c */ /* 0x010fe4000bf25270 */
[----:B------:R-:W-:Y:S01]  /*1300*/  UISETP.NE.AND UP2, UPT, UR18, 0x1, UPT ;  /* 0x000000011200788c */ /* 0x000fe2000bf45270 */
[----:B------:R-:W-:Y:S02]  /*1310*/  UMOV UR6, UR7 ;  /* 0x0000000700067c82 */ /* 0x000fe40008000000 */
[----:B------:R-:W-:Y:S01]  /*1320*/  UMOV UR8, UR9 ;  /* 0x0000000900087c82 */ /* 0x000fe20008000000 */
[----:B------:R-:W-:Y:S02]  /*1330*/  @UP0 USHF.R.U32.HI UR5, URZ, UR4, UR6 ;  /* 0x00000004ff050299 */ /* 0x000fe40008011606 */
[----:B------:R-:W-:Y:S02]  /*1340*/  UIMAD.WIDE.U32 UR14, UR45, UR23, URZ ;  /* 0x000000172d0e72a5 */ /* 0x000fe4000f8e00ff */
[----:B------:R-:W-:-:S02]  /*1350*/  UIMAD.WIDE.U32 UR6, UR5, UR16, URZ ;  /* 0x00000010050672a5 */ /* 0x000fc4000f8e00ff */
[----:B------:R-:W-:Y:S02]  /*1360*/  @UP1 USHF.R.U32.HI UR12, URZ, UR21, UR8 ;  /* 0x00000015ff0c1299 */ /* 0x000fe40008011608 */
[----:B------:R-:W-:Y:S02]  /*1370*/  UIMAD.WIDE.U32 UR10, UR19, UR20, URZ ;  /* 0x00000014130a72a5 */ /* 0x000fe4000f8e00ff */
[----:B------:R-:W-:Y:S01]  /*1380*/  UIMAD.WIDE.U32 UR8, UR12, UR16, URZ ;  /* 0x000000100c0872a5 */ /* 0x000fe2000f8e00ff */
[----:B------:R-:W-:Y:S01]  /*1390*/  UMOV UR14, UR15 ;  /* 0x0000000f000e7c82 */ /* 0x000fe20008000000 */
[----:B------:R-:W-:Y:S01]  /*13a0*/  UMOV UR6, UR7 ;  /* 0x0000000700067c82 */ /* 0x000fe20008000000 */
[----:B------:R-:W-:Y:S02]  /*13b0*/  USHF.R.U32.HI UR14, URZ, UR4, UR14 ;  /* 0x00000004ff0e7299 */ /* 0x000fe4000801160e */
[----:B------:R-:W-:Y:S01]  /*13c0*/  @UP2 USHF.R.U32.HI UR5, URZ, UR17, UR6 ;  /* 0x00000011ff052299 */ /* 0x000fe20008011606 */
[----:B------:R-:W-:-:S02]  /*13d0*/  UMOV UR10, UR11 ;  /* 0x0000000b000a7c82 */ /* 0x000fc40008000000 */
[----:B------:R-:W-:Y:S01]  /*13e0*/  UMOV UR6, UR9 ;  /* 0x0000000900067c82 */ /* 0x000fe20008000000 */
[----:B------:R-:W-:Y:S02]  /*13f0*/  USHF.R.U32.HI UR10, URZ, UR21, UR10 ;  /* 0x00000015ff0a7299 */ /* 0x000fe4000801160a */
[----:B------:R-:W-:Y:S02]  /*1400*/  @UP2 USHF.R.U32.HI UR12, URZ, UR17, UR6 ;  /* 0x00000011ff0c2299 */ /* 0x000fe40008011606 */
[----:B------:R-:W-:Y:S02]  /*1410*/  USEL UR4, UR45, UR14, !UP0 ;  /* 0x0000000e2d047287 */ /* 0x000fe4000c000000 */
[----:B------:R-:W-:Y:S02]  /*1420*/  UIMAD UR6, UR5, UR18, URZ ;  /* 0x00000012050672a4 */ /* 0x000fe4000f8e02ff */
[----:B------:R-:W-:Y:S02]  /*1430*/  USEL UR5, UR19, UR10, !UP1 ;  /* 0x0000000a13057287 */ /* 0x000fe4000c800000 */
[----:B------:R-:W-:-:S02]  /*1440*/  UIMAD UR8, UR12, UR18, URZ ;  /* 0x000000120c0872a4 */ /* 0x000fc4000f8e02ff */
[----:B------:R-:W-:Y:S02]  /*1450*/  UISETP.GE.AND UP0, UPT, UR4, UR6, UPT ;  /* 0x000000060400728c */ /* 0x000fe4000bf06270 */
[----:B------:R-:W-:Y:S02]  /*1460*/  UIMAD.WIDE.U32 UR6, UR4, UR16, URZ ;  /* 0x00000010040672a5 */ /* 0x000fe4000f8e00ff */
[----:B------:R-:W-:Y:S02]  /*1470*/  UISETP.GE.OR UP0, UPT, UR5, UR8, UP0 ;  /* 0x000000080500728c */ /* 0x000fe40008706670 */
[----:B------:R-:W-:Y:S02]  /*1480*/  UIMAD.WIDE.U32 UR8, UR5, UR16, URZ ;  /* 0x00000010050872a5 */ /* 0x000fe4000f8e00ff */
[----:B------:R-:W-:Y:S02]  /*1490*/  USHF.R.U32.HI UR7, URZ, UR17, UR7 ;  /* 0x00000011ff077299 */ /* 0x000fe40008011607 */
[----:B------:R-:W-:-:S02]  /*14a0*/  UIADD3 UR10, UPT, UPT, -UR4, URZ, URZ ;  /* 0x000000ff040a7290 */ /* 0x000fc4000fffe1ff */
[----:B------:R-:W-:Y:S02]  /*14b0*/  USEL UR7, UR4, UR7, !UP2 ;  /* 0x0000000704077287 */ /* 0x000fe4000d000000 */
[----:B------:R-:W-:Y:S01]  /*14c0*/  UIADD3 UR46, UPT, UPT, -UR5, URZ, URZ ;  /* 0x000000ff052e7290 */ /* 0x000fe2000fffe1ff */
[----:B------:R-:W-:Y:S01]  /*14d0*/  @!UP0 UMOV UR6, UR9 ;  /* 0x0000000900068c82 */ /* 0x000fe20008000000 */
[----:B------:R-:W-:Y:S02]  /*14e0*/  UIADD3 UR8, UPT, UPT, -UR7, URZ, URZ ;  /* 0x000000ff07087290 */ /* 0x000fe4000fffe1ff */
[----:B------:R-:W-:Y:S02]  /*14f0*/  @!UP0 USHF.R.U32.HI UR6, URZ, UR17, UR6 ;  /* 0x00000011ff068299 */ /* 0x000fe40008011606 */
[----:B------:R-:W-:Y:S02]  /*1500*/  UIMAD UR8, UR18, UR8, UR4 ;  /* 0x00000008120872a4 */ /* 0x000fe4000f8e0204 */
[----:B------:R-:W-:-:S02]  /*1510*/  @!UP0 USEL UR6, UR5, UR6, !UP2 ;  /* 0x0000000605068287 */ /* 0x000fc4000d000000 */
[----:B------:R-:W-:Y:S02]  /*1520*/  UIMAD UR45, UR22, UR10, UR45 ;  /* 0x0000000a162d72a4 */ /* 0x000fe4000f8e022d */
[----:B------:R-:W-:Y:S02]  /*1530*/  @!UP0 UIADD3 UR7, UPT, UPT, UR7, -UR6, URZ ;  /* 0x8000000607078290 */ /* 0x000fe4000fffe0ff */
[----:B------:R-:W-:Y:S02]  /*1540*/  @!UP0 UIMAD UR6, UR8, UR12, UR6 ;  /* 0x0000000c080682a4 */ /* 0x000fe4000f8e0206 */
[----:B------:R-:W-:Y:S02]  /*1550*/  @!UP0 UIMAD UR4, UR7, UR18, UR5 ;  /* 0x00000012070482a4 */ /* 0x000fe4000f8e0205 */
[----:B------:R-:W-:Y:S02]  /*1560*/  UIMAD UR46, UR25, UR46, UR19 ;  /* 0x0000002e192e72a4 */ /* 0x000fe4000f8e0213 */
[----:B------:R-:W-:Y:S01]  /*1570*/  UIMAD UR45, UR4, UR22, UR45 ;  /* 0x00000016042d72a4 */ /* 0x000fe2000f8e022d */
[----:B------:R-:W-:-:S02]  /*1580*/  @!UP0 UMOV UR5, UR6 ;  /* 0x0000000600058c82 */ /* 0x000fc40008000000 */
[----:B------:R-:W-:-:S12]  /*1590*/  UIMAD UR46, UR5, UR25, UR46 ;  /* 0x00000019052e72a4 */ /* 0x000fd8000f8e022e */
.L_x_18:
[----:B------:R-:W-:Y:S02]  /*15a0*/  UISETP.NE.AND UP1, UPT, UR26, 0x1, UPT ;  /* 0x000000011a00788c */ /* 0x000fe4000bf25270 */
[----:B------:R-:W-:Y:S02]  /*15b0*/  UISETP.NE.AND UP0, UPT, UR13, 0x2, UPT ;  /* 0x000000020d00788c */ /* 0x000fe4000bf05270 */
[----:B------:R-:W-:Y:S02]  /*15c0*/  ULOP3.LUT UR28, UR28, 0x400, URZ, 0xc0, !UPT ;  /* 0x000004001c1c7892 */ /* 0x000fe4000f8ec0ff */
[----:B------:R-:W-:-:S03]  /*15d0*/  USHF.L.U32 UR24, UR30, UR24, URZ ;  /* 0x000000181e187299 */ /* 0x000fc600080006ff */
[----:B------:R-:W-:Y:S09]  /*15e0*/  BRA.U UP1, `(.L_x_19) ;  /* 0x0000000101447547 */ /* 0x000ff2000b800000 */
[----:B------:R-:W1:Y:S01]  /*15f0*/  LDCU.128 UR8, c[0x0][0xb10] ;  /* 0x00016200ff0877ac */ /* 0x000e620008000c00 */
[----:B------:R-:W2:Y:S01]  /*1600*/  LDCU UR12, c[0x0][0xb0c] ;  /* 0x00016180ff0c77ac */ /* 0x000ea20008000800 */
[----:B------:R-:W3:Y:S01]  /*1610*/  LDCU UR14, c[0x0][0xb20] ;  /* 0x00016400ff0e77ac */ /* 0x000ee20008000800 */
[----:B-1----:R-:W-:Y:S02]  /*1620*/  UIMAD.WIDE.U32 UR6, UR46, UR8, URZ ;  /* 0x000000082e0672a5 */ /* 0x002fe4000f8e00ff */
[----:B------:R-:W-:Y:S02]  /*1630*/  UIMAD.WIDE.U32 UR4, UR45, UR11, URZ ;  /* 0x0000000b2d0472a5 */ /* 0x000fe4000f8e00ff */
[----:B--2---:R-:W-:Y:S02]  /*1640*/  UISETP.NE.AND UP2, UPT, UR12, 0x1, UPT ;  /* 0x000000010c00788c */ /* 0x004fe4000bf45270 */
[----:B------:R-:W-:Y:S01]  /*1650*/  UISETP.NE.AND UP1, UPT, UR10, 0x1, UPT ;  /* 0x000000010a00788c */ /* 0x000fe2000bf25270 */
[----:B------:R-:W-:-:S02]  /*1660*/  UMOV UR6, UR7 ;  /* 0x0000000700067c82 */ /* 0x000fc40008000000 */
[----:B------:R-:W-:Y:S01]  /*1670*/  UMOV UR4, UR5 ;  /* 0x0000000500047c82 */ /* 0x000fe20008000000 */
[----:B------:R-:W-:Y:S02]  /*1680*/  USHF.R.U32.HI UR6, URZ, UR9, UR6 ;  /* 0x00000009ff067299 */ /* 0x000fe40008011606 */
[----:B---3--:R-:W-:Y:S02]  /*1690*/  USHF.R.U32.HI UR4, URZ, UR14, UR4 ;  /* 0x0000000eff047299 */ /* 0x008fe40008011604 */
[----:B------:R-:W-:Y:S02]  /*16a0*/  USEL UR5, UR46, UR6, !UP2 ;  /* 0x000000062e057287 */ /* 0x000fe4000d000000 */
[----:B------:R-:W-:-:S04]  /*16b0*/  USEL UR4, UR45, UR4, !UP1 ;  /* 0x000000042d047287 */ /* 0x000fc8000c800000 */
[----:B------:R-:W-:Y:S02]  /*16c0*/  UIADD3 UR6, UPT, UPT, -UR4, UR5, URZ ;  /* 0x0000000504067290 */ /* 0x000fe4000fffe1ff */
[----:B------:R-:W-:Y:S02]  /*16d0*/  UIADD3 UR4, UPT, UPT, UR4, -UR5, URZ ;  /* 0x8000000504047290 */ /* 0x000fe4000fffe0ff */
[----:B------:R-:W-:Y:S02]  /*16e0*/  UIMAD UR45, UR6, UR10, UR45 ;  /* 0x0000000a062d72a4 */ /* 0x000fe4000f8e022d */
[----:B------:R-:W-:-:S12]  /*16f0*/  UIMAD UR46, UR4, UR12, UR46 ;  /* 0x0000000c042e72a4 */ /* 0x000fd8000f8e022e */
.L_x_19:
[----:B------:R-:W-:Y:S05]  /*1700*/  BRA.U !UP5, `(.L_x_20) ;  /* 0x000000010d0c7547 */ /* 0x000fea000b800000 */
[----:B------:R-:W-:Y:S01]  /*1710*/  UCGABAR_WAIT ;  /* 0x0000000000007dc7 */ /* 0x000fe20008000000 */
[----:B------:R-:W-:Y:S01]  /*1720*/  CCTL.IVALL ;  /* 0x00000000ff00798f */ /* 0x000fe20002000000 */
[----:B------:R-:W-:Y:S05]  /*1730*/  BRA `(.L_x_21) ;  /* 0x0000000000047947 */ /* 0x000fea0003800000 */
.L_x_20:
[----:B------:R-:W-:Y:S06]  /*1740*/  BAR.SYNC.DEFER_BLOCKING 0x0 ;  /* 0x0000000000007b1d */ /* 0x000fec0000010000 */
.L_x_21:
[----:B------:R-:W-:Y:S05]  /*1750*/  BRA.U UP0, `(.L_x_22) ;  /* 0x0000001100bc7547 */ /* 0x000fea000b800000 */
[----:B------:R-:W1:Y:S01]  /*1760*/  LDCU UR6, c[0x0][0x38c] ;  /* 0x00007180ff0677ac */ /* 0x000e620008000800 */
[----:B------:R-:W2:Y:S01]  /*1770*/  S2UR UR8, SR_CgaCtaId ;  /* 0x00000000000879c3 */ /* 0x000ea20000008800 */
[----:B------:R-:W-:Y:S01]  /*1780*/  PLOP3.LUT P1, PT, PT, PT, UP3, 0x80, 0x8 ;  /* 0x000000000008781c */ /* 0x000fe20003f2f038 */
[----:B------:R-:W-:Y:S01]  /*1790*/  IMAD.MOV.U32 R12, RZ, RZ, 0x1 ;  /* 0x00000001ff0c7424 */ /* 0x000fe200078e00ff */
[----:B------:R-:W-:Y:S01]  /*17a0*/  USHF.L.U32 UR47, UR19, 0x6, URZ ;  /* 0x00000006132f7899 */ /* 0x000fe200080006ff */
[----:B------:R-:W-:Y:S01]  /*17b0*/  ISETP.NE.AND P2, PT, R0, RZ, P3 ;  /* 0x000000ff0000720c */ /* 0x000fe20001f45270 */
[----:B------:R-:W-:Y:S01]  /*17c0*/  UMOV UR7, 0x400 ;  /* 0x0000040000077882 */ /* 0x000fe20000000000 */
[----:B------:R-:W-:Y:S01]  /*17d0*/  UISETP.NE.AND UP1, UPT, UR13, URZ, UPT ;  /* 0x000000ff0d00728c */ /* 0x000fe2000bf25270 */
[----:B------:R-:W-:Y:S01]  /*17e0*/  PLOP3.LUT P1, PT, P1, PT, PT, 0x8, 0x80 ;  /* 0x000000000080781c */ /* 0x000fe20000f2e170 */
[----:B------:R-:W-:Y:S01]  /*17f0*/  USHF.L.U32 UR44, UR19, 0x5, URZ ;  /* 0x00000005132c7899 */ /* 0x000fe200080006ff */
[----:B------:R-:W-:Y:S01]  /*1800*/  CS2R R10, SRZ ;  /* 0x00000000000a7805 */ /* 0x000fe2000001ff00 */
[----:B------:R-:W-:Y:S01]  /*1810*/  ULOP3.LUT UR47, UR47, 0x40, URZ, 0xc0, !UPT ;  /* 0x000000402f2f7892 */ /* 0x000fe2000f8ec0ff */
[----:B------:R-:W-:Y:S01]  /*1820*/  IMAD.MOV.U32 R9, RZ, RZ, RZ ;  /* 0x000000ffff097224 */ /* 0x000fe200078e00ff */
[----:B------:R-:W3:Y:S01]  /*1830*/  LDCU UR39, c[0x0][0x370] ;  /* 0x00006e00ff2777ac */ /* 0x000ee20008000800 */
[----:B------:R-:W-:Y:S01]  /*1840*/  IMAD.MOV.U32 R8, RZ, RZ, 0x1 ;  /* 0x00000001ff087424 */ /* 0x000fe200078e00ff */
[----:B------:R-:W4:Y:S01]  /*1850*/  LDCU.64 UR26, c[0x0][0x348] ;  /* 0x00006900ff1a77ac */ /* 0x000f220008000a00 */
[----:B-1----:R-:W-:-:S02]  /*1860*/  UIADD3 UR5, UPT, UPT, UR6, 0x1f, URZ ;  /* 0x0000001f06057890 */ /* 0x002fc4000fffe0ff */
[----:B------:R-:W-:Y:S02]  /*1870*/  UIADD3 UR49, UPT, UPT, UR6, 0x3e, URZ ;  /* 0x0000003e06317890 */ /* 0x000fe4000fffe0ff */
[----:B------:R-:W-:Y:S02]  /*1880*/  USHF.R.S32.HI UR4, URZ, 0x1f, UR5 ;  /* 0x0000001fff047899 */ /* 0x000fe40008011405 */
[----:B--2---:R-:W-:Y:S02]  /*1890*/  ULEA UR13, UR8, UR7, 0x18 ;  /* 0x00000007080d7291 */ /* 0x004fe4000f8ec0ff */
[----:B------:R-:W-:Y:S02]  /*18a0*/  ULEA.HI UR4, UR4, UR5, URZ, 0x5 ;  /* 0x0000000504047291 */ /* 0x000fe4000f8f28ff */
[----:B------:R-:W-:Y:S02]  /*18b0*/  UIADD3 UR5, UPT, UPT, UR6, -0x1, URZ ;  /* 0xffffffff06057890 */ /* 0x000fe4000fffe0ff */
[----:B------:R-:W-:-:S02]  /*18c0*/  USHF.R.S32.HI UR42, URZ, 0x5, UR4 ;  /* 0x00000005ff2a7899 */ /* 0x000fc40008011404 */
[----:B------:R-:W-:Y:S02]  /*18d0*/  UISETP.GE.U32.AND UP2, UPT, UR5, -0x3f, UPT ;  /* 0xffffffc10500788c */ /* 0x000fe4000bf46070 */
[----:B------:R-:W-:Y:S01]  /*18e0*/  UISETP.LT.U32.AND UP0, UPT, UR42, 0x3, UPT ;  /* 0x000000032a00788c */ /* 0x000fe2000bf01070 */
[----:B------:R-:W1:Y:S03]  /*18f0*/  LDCU UR38, c[0x0][0x374] ;  /* 0x00006e80ff2677ac */ /* 0x000e660008000800 */
[----:B------:R-:W-:Y:S02]  /*1900*/  USEL UR41, UR42, 0x3, UP0 ;  /* 0x000000032a297887 */ /* 0x000fe40008000000 */
[----:B------:R-:W-:Y:S02]  /*1910*/  ULOP3.LUT UR44, UR44, 0x20, URZ, 0xc0, !UPT ;  /* 0x000000202c2c7892 */ /* 0x000fe4000f8ec0ff */
[----:B------:R-:W-:-:S02]  /*1920*/  UIADD3 UR4, UPT, UPT, UR41, -0x1, URZ ;  /* 0xffffffff29047890 */ /* 0x000fc4000fffe0ff */
[----:B------:R-:W-:Y:S02]  /*1930*/  @UP2 UIADD3 UR4, UPT, UPT, UR41, URZ, URZ ;  /* 0x000000ff29042290 */ /* 0x000fe4000fffe0ff */
[----:B------:R-:W-:Y:S02]  /*1940*/  USEL UR21, UR34, 0x2, UP1 ;  /* 0x0000000222157887 */ /* 0x000fe40008800000 */
[----:B------:R-:W-:Y:S02]  /*1950*/  UIADD3 UR30, UPT, UPT, UR13, 0x2400, UR28 ;  /* 0x000024000d1e7890 */ /* 0x000fe4000fffe01c */
[----:B------:R-:W-:Y:S02]  /*1960*/  ULEA.HI UR47, UR28, UR47, URZ, 0x1b ;  /* 0x0000002f1c2f7291 */ /* 0x000fe4000f8fd8ff */
[----:B------:R-:W-:Y:S02]  /*1970*/  UIADD3 UR48, UPT, UPT, UR42, -UR41, URZ ;  /* 0x800000292a307290 */ /* 0x000fe4000fffe0ff */
[----:B------:R-:W-:-:S02]  /*1980*/  UIADD3 UR29, UPT, UPT, UR4, 0x1, URZ ;  /* 0x00000001041d7890 */ /* 0x000fc4000fffe0ff */
[----:B------:R-:W-:Y:S01]  /*1990*/  UIADD3 UR43, UPT, UPT, -UR4, URZ, URZ ;  /* 0x000000ff042b7290 */ /* 0x000fe2000fffe1ff */
[----:B-1-34-:R-:W-:-:S11]  /*19a0*/  UMOV UR6, URZ ;  /* 0x000000ff00067c82 */ /* 0x01afd60008000000 */
.L_x_42:
[----:B------:R-:W1:Y:S02]  /*19b0*/  S2UR UR4, SR_CgaCtaId ;  /* 0x00000000000479c3 */ /* 0x000e640000008800 */
[----:B-1----:R-:W-:-:S09]  /*19c0*/  UISETP.NE.AND UP0, UPT, UR4, URZ, UPT ;  /* 0x000000ff0400728c */ /* 0x002fd2000bf05270 */
[----:B------:R-:W-:Y:S05]  /*19d0*/  BRA.U UP0, `(.L_x_23) ;  /* 0x0000000100287547 */ /* 0x000fea000b800000 */
[----:B------:R-:W-:Y:S02]  /*19e0*/  LEA R0, R9, UR13, 0x3 ;  /* 0x0000000d09007c11 */ /* 0x000fe4000f8e18ff */
[----:B------:R-:W-:-:S04]  /*19f0*/  SHF.L.U32 R2, R8, 0x1f, RZ ;  /* 0x0000001f08027819 */ /* 0x000fc800000006ff */
[----:B------:R-:W1:Y:S02]  /*1a00*/  SYNCS.PHASECHK.TRANS64.TRYWAIT P0, [R0+URZ+0xc0], R2 ;  /* 0x0000c002000075a7 */ /* 0x000e6400080011ff */
[----:B-1----:R-:W-:Y:S05]  /*1a10*/  @!P0 BRA `(.L_x_24) ;  /* 0x0000005000808947 */ /* 0x002fea0003800000 */
.L_x_112:
[----:B------:R-:W-:Y:S01]  /*1a20*/  VIADD R9, R9, 0x1 ;  /* 0x0000000109097836 */ /* 0x000fe20000000000 */
[----:B------:R1:W-:Y:S04]  /*1a30*/  SYNCS.ARRIVE.TRANS64.A1T0 RZ, [R0+URZ+0xb0], RZ ;  /* 0x0000b0ff00ff79a7 */ /* 0x0003e800081000ff */
[----:B------:R-:W-:-:S04]  /*1a40*/  ISETP.NE.AND P0, PT, R9, 0x2, PT ;  /* 0x000000020900780c */ /* 0x000fc80003f05270 */
[----:B------:R-:W-:Y:S02]  /*1a50*/  SEL R9, R9, RZ, P0 ;  /* 0x000000ff09097207 */ /* 0x000fe40000000000 */
[----:B-1----:R-:W-:-:S04]  /*1a60*/  SEL R0, RZ, 0x1, P0 ;  /* 0x00000001ff007807 */ /* 0x002fc80000000000 */
[----:B------:R-:W-:-:S07]  /*1a70*/  LOP3.LUT R8, R8, R0, RZ, 0x3c, !PT ;  /* 0x0000000008087212 */ /* 0x000fce00078e3cff */
.L_x_23:
[----:B------:R-:W-:Y:S01]  /*1a80*/  ULEA UR4, UR6, UR13, 0x3 ;  /* 0x0000000d06047291 */ /* 0x000fe2000f8e18ff */
[----:B------:R-:W-:Y:S01]  /*1a90*/  SHF.L.U32 R0, R12, 0x1f, RZ ;  /* 0x0000001f0c007819 */ /* 0x000fe200000006ff */
[----:B------:R-:W-:Y:S02]  /*1aa0*/  UISETP.GE.U32.AND UP0, UPT, UR49, 0x3f, UPT ;  /* 0x0000003f3100788c */ /* 0x000fe4000bf06070 */
[----:B------:R-:W-:Y:S01]  /*1ab0*/  ULEA UR11, UR45, UR44, 0x6 ;  /* 0x0000002c2d0b7291 */ /* 0x000fe2000f8e30ff */
[----:B------:R-:W-:-:S04]  /*1ac0*/  UMOV UR7, URZ ;  /* 0x000000ff00077c82 */ /* 0x000fc80008000000 */
[----:B------:R1:W2:Y:S01]  /*1ad0*/  SYNCS.PHASECHK.TRANS64.TRYWAIT P0, [UR4+0x18], R0 ;  /* 0x00001800ff0075a7 */ /* 0x0002a20008001104 */
[----:B------:R-:W-:-:S04]  /*1ae0*/  ULEA.HI UR4, UR46, UR46, URZ, 0x1 ;  /* 0x0000002e2e047291 */ /* 0x000fc8000f8f08ff */
[----:B------:R-:W-:-:S04]  /*1af0*/  USHF.L.U32 UR4, UR4, 0x6, URZ ;  /* 0x0000000604047899 */ /* 0x000fc800080006ff */
[----:B------:R-:W-:-:S04]  /*1b00*/  ULOP3.LUT UR35, UR4, 0xffffff80, URZ, 0xc0, !UPT ;  /* 0xffffff8004237892 */ /* 0x000fc8000f8ec0ff */
[----:B------:R-:W-:Y:S01]  /*1b10*/  UIADD3 UR35, UPT, UPT, UR47, UR35, URZ ;  /* 0x000000232f237290 */ /* 0x000fe2000fffe0ff */
[----:B------:R-:W-:Y:S11]  /*1b20*/  BRA.U !UP0, `(.L_x_25) ;  /* 0x0000000108c47547 */ /* 0x000ff6000b800000 */
[----:B------:R-:W-:Y:S01]  /*1b30*/  UMOV UR16, UR43 ;  /* 0x0000002b00107c82 */ /* 0x000fe20008000000 */
[----:B------:R-:W-:Y:S01]  /*1b40*/  UMOV UR4, UR6 ;  /* 0x0000000600047c82 */ /* 0x000fe20008000000 */
[----:B------:R-:W-:-:S05]  /*1b50*/  UMOV UR34, URZ ;  /* 0x000000ff00227c82 */ /* 0x000fca0008000000 */
.L_x_31:
[----:B------:R-:W-:Y:S01]  /*1b60*/  ULEA UR33, UR4, UR13, 0x3 ;  /* 0x0000000d04217291 */ /* 0x000fe2000f8e18ff */
[----:B------:R-:W-:Y:S01]  /*1b70*/  @P3 MOV R2, 0x1800 ;  /* 0x0000180000023802 */ /* 0x000fe20000000f00 */
[----:B--234-:R-:W-:Y:S10]  /*1b80*/  @P0 BRA `(.L_x_26) ;  /* 0x00000000000c0947 */ /* 0x01cff40003800000 */
[----:B------:R-:W-:-:S04]  /*1b90*/  SHF.L.U32 R3, R12, 0x1f, RZ ;  /* 0x0000001f0c037819 */ /* 0x000fc800000006ff */
[----:B------:R-:W2:Y:S02]  /*1ba0*/  SYNCS.PHASECHK.TRANS64.TRYWAIT P0, [UR33+0x18], R3 ;  /* 0x00001803ff0075a7 */ /* 0x000ea40008001121 */
[----:B--2---:R-:W-:Y:S05]  /*1bb0*/  @!P0 BRA `(.L_x_27) ;  /* 0x00000050002c8947 */ /* 0x004fea0003800000 */
.L_x_26:
[----:B------:R2:W-:Y:S01]  /*1bc0*/  @P3 SYNCS.ARRIVE.TRANS64 RZ, [UR33], R2 ;  /* 0x00000002ffff39a7 */ /* 0x0005e20008000021 */
[----:B------:R-:W-:Y:S02]  /*1bd0*/  ULOP3.LUT UR5, UR21, 0x2, URZ, 0xfc, !UPT ;  /* 0x0000000215057892 */ /* 0x000fe4000f8efcff */
[----:B------:R-:W-:Y:S02]  /*1be0*/  UIADD3 UR16, UPT, UPT, UR16, 0x1, URZ ;  /* 0x0000000110107890 */ /* 0x000fe4000fffe0ff */
[----:B------:R-:W-:Y:S02]  /*1bf0*/  UISETP.NE.AND UP0, UPT, UR5, 0x2, UPT ;  /* 0x000000020500788c */ /* 0x000fe4000bf05270 */
[----:B------:R-:W-:-:S07]  /*1c00*/  UISETP.NE.AND UP2, UPT, UR16, 0x1, UPT ;  /* 0x000000011000788c */ /* 0x000fce000bf45270 */
[----:B------:R-:W-:Y:S05]  /*1c10*/  BRA.U UP0, `(.L_x_28) ;  /* 0x0000000100047547 */ /* 0x000fea000b800000 */
[----:B------:R-:W-:Y:S05]  /*1c20*/  BPT.TRAP 0x1 ;  /* 0x000000040000795c */ /* 0x000fea0000300000 */
.L_x_28:
[----:B------:R-:W-:Y:S04]  /*1c30*/  BSSY.RECONVERGENT B0, `(.L_x_29) ;  /* 0x0000003000007945 */ /* 0x000fe80003800200 */
[----:B------:R-:W-:Y:S05]  /*1c40*/  @!P2 BRA `(.L_x_30) ;  /* 0x000000000004a947 */ /* 0x000fea0003800000 */
[----:B------:R-:W-:Y:S05]  /*1c50*/  BPT.TRAP 0x1 ;  /* 0x000000040000795c */ /* 0x000fea0000300000 */
.L_x_30:
[----:B------:R-:W-:Y:S05]  /*1c60*/  BSYNC.RECONVERGENT B0 ;  /* 0x0000000000007941 */ /* 0x000fea0003800200 */
.L_x_29:
[----:B------:R-:W-:Y:S02]  /*1c70*/  UIADD3 UR5, UPT, UPT, UR4, 0x1, URZ ;  /* 0x0000000104057890 */ /* 0x000fe4000fffe0ff */
[----:B------:R-:W-:Y:S02]  /*1c80*/  ULEA UR32, UR4, UR28, 0xb ;  /* 0x0000001c04207291 */ /* 0x000fe4000f8e58ff */
[----:B------:R-:W-:Y:S02]  /*1c90*/  UISETP.NE.AND UP0, UPT, UR5, 0x3, UPT ;  /* 0x000000030500788c */ /* 0x000fe4000bf05270 */
[----:B------:R-:W-:Y:S02]  /*1ca0*/  UIADD3 UR14, UP1, UPT, UR26, 0x80, URZ ;  /* 0x000000801a0e7890 */ /* 0x000fe4000ff3e0ff */
[----:B------:R-:W-:Y:S02]  /*1cb0*/  USEL UR7, URZ, 0x1, UP0 ;  /* 0x00000001ff077887 */ /* 0x000fe40008000000 */
[----:B------:R-:W-:-:S02]  /*1cc0*/  USEL UR6, UR5, URZ, UP0 ;  /* 0x000000ff05067287 */ /* 0x000fc40008000000 */
[----:B------:R-:W-:Y:S02]  /*1cd0*/  ULEA UR8, UR4, UR13, 0xa ;  /* 0x0000000d04087291 */ /* 0x000fe4000f8e50ff */
[----:B------:R-:W-:Y:S01]  /*1ce0*/  ULEA UR5, UR6, UR13, 0x3 ;  /* 0x0000000d06057291 */ /* 0x000fe2000f8e18ff */
[----:B------:R-:W-:Y:S01]  /*1cf0*/  LOP3.LUT R12, R12, UR7, RZ, 0x3c, !PT ;  /* 0x000000070c0c7c12 */ /* 0x000fe2000f8e3cff */
[----:B------:R-:W-:Y:S02]  /*1d00*/  UIADD3 UR4, UP0, UPT, UR26, 0x180, URZ ;  /* 0x000001801a047890 */ /* 0x000fe4000ff1e0ff */
[----:B------:R-:W-:Y:S01]  /*1d10*/  ULOP3.LUT UR33, UR33, 0xfefffff8, URZ, 0xc0, !UPT ;  /* 0xfefffff821217892 */ /* 0x000fe2000f8ec0ff */
[----:B-1----:R-:W-:Y:S01]  /*1d20*/  SHF.L.U32 R0, R12, 0x1f, RZ ;  /* 0x0000001f0c007819 */ /* 0x002fe200000006ff */
[----:B------:R-:W-:Y:S02]  /*1d30*/  UIADD3.X UR15, UPT, UPT, URZ, UR27, URZ, UP1, !UPT ;  /* 0x0000001bff0f7290 */ /* 0x000fe40008ffe4ff */
[----:B------:R-:W-:Y:S01]  /*1d40*/  UIADD3 UR32, UPT, UPT, UR13, 0x2400, UR32 ;  /* 0x000024000d207890 */ /* 0x000fe2000fffe020 */
[----:B------:R3:W4:Y:S01]  /*1d50*/  SYNCS.PHASECHK.TRANS64.TRYWAIT P0, [UR5+0x18], R0 ;  /* 0x00001800ff0075a7 */ /* 0x0007220008001105 */
[----:B------:R-:W-:-:S02]  /*1d60*/  UPRMT UR7, URZ, 0x5410, UR24 ;  /* 0x00005410ff077896 */ /* 0x000fc40008000018 */
[----:B------:R-:W-:Y:S02]  /*1d70*/  UIADD3 UR8, UPT, UPT, UR8, 0x3c00, URZ ;  /* 0x00003c0008087890 */ /* 0x000fe4000fffe0ff */
[----:B------:R-:W-:Y:S01]  /*1d80*/  UIADD3.X UR5, UPT, UPT, URZ, UR27, URZ, UP0, !UPT ;  /* 0x0000001bff057290 */ /* 0x000fe200087fe4ff */
[----:B------:R-:W-:Y:S01]  /*1d90*/  UMOV UR18, 0x0 ;  /* 0x0000000000127882 */ /* 0x000fe20000000000 */
[----:B------:R-:W-:Y:S01]  /*1da0*/  UMOV UR19, 0x10000000 ;  /* 0x1000000000137882 */ /* 0x000fe20000000000 */
[----:B------:R-:W-:Y:S01]  /*1db0*/  UMOV UR10, UR34 ;  /* 0x00000022000a7c82 */ /* 0x000fe20008000000 */
[----:B------:R-:W-:Y:S01]  /*1dc0*/  UMOV UR12, UR36 ;  /* 0x00000024000c7c82 */ /* 0x000fe20008000000 */
[----:B------:R-:W-:Y:S01]  /*1dd0*/  UMOV UR9, UR33 ;  /* 0x0000002100097c82 */ /* 0x000fe20008000000 */
[----:B------:R1:W-:Y:S03]  /*1de0*/  UTMALDG.3D.MULTICAST.2CTA [UR32], [UR14], UR7, desc[UR18] ;  /* 0x000012200e0073b4 */ /* 0x0003e60008211807 */
[----:B------:R2:W-:Y:S01]  /*1df0*/  UTMALDG.3D.2CTA [UR8], [UR4], desc[UR18] ;  /* 0x00001208040075b4 */ /* 0x0005e20008211000 */
[----:B-1----:R-:W-:Y:S01]  /*1e00*/  UIADD3 UR34, UPT, UPT, UR34, 0x20, URZ ;  /* 0x0000002022227890 */ /* 0x002fe2000fffe0ff */
[----:B------:R-:W-:Y:S01]  /*1e10*/  UMOV UR7, UR29 ;  /* 0x0000001d00077c82 */ /* 0x000fe20008000000 */
[----:B--2---:R-:W-:Y:S01]  /*1e20*/  UMOV UR4, UR6 ;  /* 0x0000000600047c82 */ /* 0x004fe20008000000 */
[----:B------:R-:W-:Y:S09]  /*1e30*/  BRA.U UP2, `(.L_x_31) ;  /* 0xfffffffd02487547 */ /* 0x000ff2000b83ffff */
.L_x_25:
[----:B------:R-:W-:Y:S01]  /*1e40*/  ULEA UR4, UR6, UR13, 0x3 ;  /* 0x0000000d06047291 */ /* 0x000fe2000f8e18ff */
[----:B-1-3--:R-:W-:Y:S01]  /*1e50*/  SHF.L.U32 R0, R12, 0x1f, RZ ;  /* 0x0000001f0c007819 */ /* 0x00afe200000006ff */
[----:B------:R-:W-:Y:S01]  /*1e60*/  @!P1 SYNCS.ARRIVE.TRANS64.A1T0 RZ, [UR13+0x48], RZ ;  /* 0x000048ffffff99a7 */ /* 0x000fe2000810000d */
[----:B------:R-:W-:-:S06]  /*1e70*/  UISETP.GT.AND UP0, UPT, UR42, UR41, UPT ;  /* 0x000000292a00728c */ /* 0x000fcc000bf04270 */
[----:B--2-4-:R1:W2:Y:S03]  /*1e80*/  SYNCS.PHASECHK.TRANS64.TRYWAIT P0, [UR4+0x18], R0 ;  /* 0x00001800ff0075a7 */ /* 0x0142a60008001104 */
[----:B------:R-:W-:Y:S05]  /*1e90*/  BRA.U !UP0, `(.L_x_32) ;  /* 0x0000000108c07547 */ /* 0x000fea000b800000 */
[----:B------:R-:W-:Y:S01]  /*1ea0*/  UIADD3 UR25, UPT, UPT, UR48, UR7, URZ ;  /* 0x0000000730197290 */ /* 0x000fe2000fffe0ff */
[----:B------:R-:W-:-:S11]  /*1eb0*/  UMOV UR4, UR6 ;  /* 0x0000000600047c82 */ /* 0x000fd60008000000 */
.L_x_38:
[----:B------:R-:W-:Y:S01]  /*1ec0*/  ULEA UR17, UR4, UR13, 0x3 ;  /* 0x0000000d04117291 */ /* 0x000fe2000f8e18ff */
[----:B--2---:R-:W-:Y:S01]  /*1ed0*/  @P3 MOV R2, 0x1800 ;  /* 0x0000180000023802 */ /* 0x004fe20000000f00 */
[----:B--2-4-:R-:W-:Y:S10]  /*1ee0*/  @P0 BRA `(.L_x_33) ;  /* 0x00000000000c0947 */ /* 0x014ff40003800000 */
[----:B------:R-:W-:-:S04]  /*1ef0*/  SHF.L.U32 R3, R12, 0x1f, RZ ;  /* 0x0000001f0c037819 */ /* 0x000fc800000006ff */
[----:B------:R-:W2:Y:S02]  /*1f00*/  SYNCS.PHASECHK.TRANS64.TRYWAIT P0, [UR17+0x18], R3 ;  /* 0x00001803ff0075a7 */ /* 0x000ea40008001111 */
[----:B--2---:R-:W-:Y:S05]  /*1f10*/  @!P0 BRA `(.L_x_34) ;  /* 0x0000004c006c8947 */ /* 0x004fea0003800000 */
.L_x_33:
[----:B------:R2:W-:Y:S01]  /*1f20*/  @P3 SYNCS.ARRIVE.TRANS64 RZ, [UR17], R2 ;  /* 0x00000002ffff39a7 */ /* 0x0005e20008000011 */
[----:B------:R-:W-:-:S04]  /*1f30*/  ULOP3.LUT UR5, UR21, 0x2, URZ, 0xfc, !UPT ;  /* 0x0000000215057892 */ /* 0x000fc8000f8efcff */
[----:B------:R-:W-:-:S09]  /*1f40*/  UISETP.NE.AND UP0, UPT, UR5, 0x2, UPT ;  /* 0x000000020500788c */ /* 0x000fd2000bf05270 */
[----:B------:R-:W-:Y:S05]  /*1f50*/  BRA.U UP0, `(.L_x_35) ;  /* 0x0000000100047547 */ /* 0x000fea000b800000 */
[----:B------:R-:W-:Y:S05]  /*1f60*/  BPT.TRAP 0x1 ;  /* 0x000000040000795c */ /* 0x000fea0000300000 */
.L_x_35:
[----:B------:R-:W-:Y:S04]  /*1f70*/  BSSY.RECONVERGENT B0, `(.L_x_36) ;  /* 0x0000003000007945 */ /* 0x000fe80003800200 */
[----:B------:R-:W-:Y:S05]  /*1f80*/  @!P2 BRA `(.L_x_37) ;  /* 0x000000000004a947 */ /* 0x000fea0003800000 */
[----:B------:R-:W-:Y:S05]  /*1f90*/  BPT.TRAP 0x1 ;  /* 0x000000040000795c */ /* 0x000fea0000300000 */
.L_x_37:
[----:B------:R-:W-:Y:S05]  /*1fa0*/  BSYNC.RECONVERGENT B0 ;  /* 0x0000000000007941 */ /* 0x000fea0003800200 */
.L_x_36:
[----:B------:R-:W-:Y:S02]  /*1fb0*/  UIADD3 UR5, UPT, UPT, UR4, 0x1, URZ ;  /* 0x0000000104057890 */ /* 0x000fe4000fffe0ff */
[----:B------:R-:W-:Y:S02]  /*1fc0*/  UIADD3 UR14, UP1, UPT, UR26, 0x80, URZ ;  /* 0x000000801a0e7890 */ /* 0x000fe4000ff3e0ff */
[----:B------:R-:W-:Y:S02]  /*1fd0*/  UISETP.NE.AND UP0, UPT, UR5, 0x3, UPT ;  /* 0x000000030500788c */ /* 0x000fe4000bf05270 */
[----:B------:R-:W-:Y:S02]  /*1fe0*/  ULEA UR16, UR4, UR30, 0xb ;  /* 0x0000001e04107291 */ /* 0x000fe4000f8e58ff */
[----:B------:R-:W-:Y:S02]  /*1ff0*/  USEL UR8, URZ, 0x1, UP0 ;  /* 0x00000001ff087887 */ /* 0x000fe40008000000 */
[----:B------:R-:W-:-:S02]  /*2000*/  USEL UR6, UR5, URZ, UP0 ;  /* 0x000000ff05067287 */ /* 0x000fc40008000000 */
[----:B------:R-:W-:Y:S02]  /*2010*/  UIADD3 UR22, UP0, UPT, UR26, 0x180, URZ ;  /* 0x000001801a167890 */ /* 0x000fe4000ff1e0ff */
[----:B------:R-:W-:Y:S01]  /*2020*/  LOP3.LUT R12, R12, UR8, RZ, 0x3c, !PT ;  /* 0x000000080c0c7c12 */ /* 0x000fe2000f8e3cff */
[----:B------:R-:W-:Y:S02]  /*2030*/  ULEA UR8, UR4, UR13, 0xa ;  /* 0x0000000d04087291 */ /* 0x000fe4000f8e50ff */
[----:B------:R-:W-:Y:S01]  /*2040*/  ULEA UR5, UR6, UR13, 0x3 ;  /* 0x0000000d06057291 */ /* 0x000fe2000f8e18ff */
[----:B-1----:R-:W-:Y:S01]  /*2050*/  SHF.L.U32 R0, R12, 0x1f, RZ ;  /* 0x0000001f0c007819 */ /* 0x002fe200000006ff */
[----:B------:R-:W-:Y:S02]  /*2060*/  USHF.L.U32 UR18, UR7, 0x5, URZ ;  /* 0x0000000507127899 */ /* 0x000fe400080006ff */
[----:B------:R-:W-:Y:S02]  /*2070*/  ULOP3.LUT UR17, UR17, 0xfefffff8, URZ, 0xc0, !UPT ;  /* 0xfefffff811117892 */ /* 0x000fe4000f8ec0ff */
[----:B------:R-:W-:-:S02]  /*2080*/  UIADD3.X UR15, UPT, UPT, URZ, UR27, URZ, UP1, !UPT ;  /* 0x0000001bff0f7290 */ /* 0x000fc40008ffe4ff */
[----:B------:R-:W-:Y:S01]  /*2090*/  UPRMT UR4, URZ, 0x5410, UR24 ;  /* 0x00005410ff047896 */ /* 0x000fe20008000018 */
[----:B------:R3:W4:Y:S01]  /*20a0*/  SYNCS.PHASECHK.TRANS64.TRYWAIT P0, [UR5+0x18], R0 ;  /* 0x00001800ff0075a7 */ /* 0x0007220008001105 */
[----:B------:R-:W-:Y:S02]  /*20b0*/  UIADD3 UR8, UPT, UPT, UR8, 0x3c00, URZ ;  /* 0x00003c0008087890 */ /* 0x000fe4000fffe0ff */
[----:B------:R-:W-:Y:S01]  /*20c0*/  UIADD3.X UR23, UPT, UPT, URZ, UR27, URZ, UP0, !UPT ;  /* 0x0000001bff177290 */ /* 0x000fe200087fe4ff */
[----:B------:R-:W-:Y:S01]  /*20d0*/  UMOV UR32, 0x0 ;  /* 0x0000000000207882 */ /* 0x000fe20000000000 */
[----:B------:R-:W-:Y:S01]  /*20e0*/  UMOV UR33, 0x10000000 ;  /* 0x1000000000217882 */ /* 0x000fe20000000000 */
[----:B------:R-:W-:Y:S01]  /*20f0*/  UMOV UR19, UR35 ;  /* 0x0000002300137c82 */ /* 0x000fe20008000000 */
[----:B------:R-:W-:Y:S01]  /*2100*/  UMOV UR20, UR36 ;  /* 0x0000002400147c82 */ /* 0x000fe20008000000 */
[----:B------:R-:W-:Y:S01]  /*2110*/  UMOV UR12, UR36 ;  /* 0x00000024000c7c82 */ /* 0x000fe20008000000 */
[----:B------:R-:W-:Y:S01]  /*2120*/  UMOV UR9, UR17 ;  /* 0x0000001100097c82 */ /* 0x000fe20008000000 */
[----:B------:R-:W-:Y:S01]  /*2130*/  UMOV UR10, UR18 ;  /* 0x00000012000a7c82 */ /* 0x000fe20008000000 */
[----:B------:R1:W-:Y:S01]  /*2140*/  UTMALDG.3D.MULTICAST.2CTA [UR16], [UR14], UR4, desc[UR32] ;  /* 0x000020100e0073b4 */ /* 0x0003e20008211804 */
[----:B------:R-:W-:-:S04]  /*2150*/  UIADD3 UR7, UPT, UPT, UR7, 0x1, URZ ;  /* 0x0000000107077890 */ /* 0x000fc8000fffe0ff */
[----:B------:R-:W-:Y:S01]  /*2160*/  UISETP.NE.AND UP0, UPT, UR7, UR25, UPT ;  /* 0x000000190700728c */ /* 0x000fe2000bf05270 */
[----:B------:R3:W-:Y:S01]  /*2170*/  UTMALDG.3D.2CTA [UR8], [UR22], desc[UR32] ;  /* 0x00002008160075b4 */ /* 0x0007e20008211000 */
[----:B-1----:R-:W-:-:S07]  /*2180*/  UMOV UR4, UR6 ;  /* 0x0000000600047c82 */ /* 0x002fce0008000000 */
[----:B---3--:R-:W-:Y:S05]  /*2190*/  BRA.U UP0, `(.L_x_38) ;  /* 0xfffffffd00487547 */ /* 0x008fea000b83ffff */
.L_x_32:
[C---:B------:R-:W-:Y:S01]  /*21a0*/  LEA R3, R11.reuse, UR13, 0x3 ;  /* 0x0000000d0b037c11 */ /* 0x040fe2000f8e18ff */
[----:B------:R-:W-:Y:S01]  /*21b0*/  NOP ;  /* 0x0000000000007918 */ /* 0x000fe20000000000 */
[----:B-1----:R-:W-:Y:S02]  /*21c0*/  SHF.L.U32 R0, R10, 0x1f, RZ ;  /* 0x0000001f0a007819 */ /* 0x002fe400000006ff */
[----:B------:R-:W-:Y:S02]  /*21d0*/  LEA R4, R11, UR13, 0x4 ;  /* 0x0000000d0b047c11 */ /* 0x000fe4000f8e20ff */
[----:B--2-4-:R-:W1:Y:S02]  /*21e0*/  SYNCS.PHASECHK.TRANS64.TRYWAIT P0, [R3+URZ+0x50], R0 ;  /* 0x00005000030075a7 */ /* 0x014e6400080011ff */
[----:B-1----:R-:W-:Y:S05]  /*21f0*/  @!P0 BRA `(.L_x_39) ;  /* 0x0000004800cc8947 */ /* 0x002fea0003800000 */
.L_x_115:
[----:B------:R-:W2:Y:S01]  /*2200*/  LDS.128 R4, [R4+0xe0] ;  /* 0x0000e00004047984 */ /* 0x000ea20000000c00 */
[----:B------:R-:W-:Y:S01]  /*2210*/  UISETP.GE.AND UP0, UPT, UR40, 0x1, UPT ;  /* 0x000000012800788c */ /* 0x000fe2000bf06270 */
[----:B------:R-:W-:Y:S01]  /*2220*/  @!PT LDS RZ, [RZ] ;  /* 0x00000000fffff984 */ /* 0x000fe20000000800 */
[----:B------:R-:W-:Y:S01]  /*2230*/  @!PT LDS RZ, [RZ] ;  /* 0x00000000fffff984 */ /* 0x000fe20000000800 */
[----:B------:R-:W-:Y:S01]  /*2240*/  @!PT LDS RZ, [RZ] ;  /* 0x00000000fffff984 */ /* 0x000fe20000000800 */
[----:B------:R-:W-:Y:S01]  /*2250*/  @!PT LDS RZ, [RZ] ;  /* 0x00000000fffff984 */ /* 0x000fe20000000800 */
[----:B------:R3:W-:Y:S06]  /*2260*/  MEMBAR.ALL.CTA ;  /* 0x0000000000007992 */ /* 0x0007ec0000008000 */
[----:B---3--:R-:W3:Y:S01]  /*2270*/  FENCE.VIEW.ASYNC.S ;  /* 0x00000000000073c6 */ /* 0x008ee20000000000 */
[----:B--2---:R-:W-:-:S13]  /*2280*/  LOP3.LUT P0, RZ, R6, 0x1, RZ, 0xc0, !PT ;  /* 0x0000000106ff7812 */ /* 0x004fda000780c0ff */
[----:B---3--:R-:W-:Y:S01]  /*2290*/  VOTEU.ANY UP1, P0 ;  /* 0x0000000000ff7886 */ /* 0x008fe20000020100 */
[----:B------:R-:W-:-:S13]  /*22a0*/  PLOP3.LUT P0, PT, PT, PT, UP1, 0x80, 0x8 ;  /* 0x000000000008781c */ /* 0x000fda0003f0f018 */
[----:B-1----:R-:W-:Y:S02]  /*22b0*/  @P0 LOP3.LUT R0, R5, 0xffff, RZ, 0xc0, !PT ;  /* 0x0000ffff05000812 */ /* 0x002fe400078ec0ff */
[----:B------:R-:W-:Y:S02]  /*22c0*/  @P0 MOV R2, R4 ;  /* 0x0000000400020202 */ /* 0x000fe40000000f00 */
[----:B------:R-:W-:Y:S01]  /*22d0*/  @P0 R2UR UR5, R0 ;  /* 0x00000000000502ca */ /* 0x000fe200000e0000 */
[----:B------:R-:W-:Y:S01]  /*22e0*/  VIADD R0, R3, 0x60 ;  /* 0x0000006003007836 */ /* 0x000fe20000000000 */
[----:B------:R-:W-:Y:S02]  /*22f0*/  @P0 SHF.R.U32.HI R4, RZ, 0x10, R5 ;  /* 0x00000010ff040819 */ /* 0x000fe40000011605 */
[----:B------:R-:W-:Y:S02]  /*2300*/  @P0 R2UR UR7, R2 ;  /* 0x00000000020702ca */ /* 0x000fe400000e0000 */
[----:B------:R-:W-:-:S02]  /*2310*/  PRMT R0, RZ, 0x654, R0 ;  /* 0x00000654ff007816 */ /* 0x000fc40000000000 */
[----:B------:R-:W-:Y:S02]  /*2320*/  @P0 R2UR UR4, R4 ;  /* 0x00000000040402ca */ /* 0x000fe400000e0000 */
[----:B------:R1:W-:Y:S03]  /*2330*/  SYNCS.ARRIVE.TRANS64.RED.A1T0 RZ, [R0+URZ], RZ ;  /* 0x000000ff00ff79a7 */ /* 0x0003e600081004ff */
[----:B------:R-:W-:-:S04]  /*2340*/  @UP1 UMOV UR31, UR5 ;  /* 0x00000005001f1c82 */ /* 0x000fc80008000000 */
[----:B------:R-:W-:-:S04]  /*2350*/  @UP1 UMOV UR37, UR7 ;  /* 0x0000000700251c82 */ /* 0x000fc80008000000 */
[----:B------:R-:W-:Y:S01]  /*2360*/  @UP1 UMOV UR36, UR4 ;  /* 0x0000000400241c82 */ /* 0x000fe20008000000 */
[----:B------:R-:W-:Y:S05]  /*2370*/  BRA.U !UP0, `(.L_x_40) ;  /* 0x0000000108d47547 */ /* 0x000fea000b800000 */
[----:B------:R-:W2:Y:S01]  /*2380*/  LDCU.128 UR16, c[0x0][0xb10] ;  /* 0x00016200ff1077ac */ /* 0x000ea20008000c00 */
[----:B------:R-:W3:Y:S01]  /*2390*/  LDCU UR12, c[0x0][0xb20] ;  /* 0x00016400ff0c77ac */ /* 0x000ee20008000800 */
[----:B------:R-:W4:Y:S01]  /*23a0*/  LDCU UR20, c[0x0][0xb0c] ;  /* 0x00016180ff1477ac */ /* 0x000f220008000800 */
[----:B------:R-:W1:Y:S01]  /*23b0*/  LDCU.64 UR8, c[0x0][0xb28] ;  /* 0x00016500ff0877ac */ /* 0x000e620008000a00 */
[----:B------:R-:W-:Y:S02]  /*23c0*/  UISETP.NE.AND UP3, UPT, UR40, 0x1, UPT ;  /* 0x000000012800788c */ /* 0x000fe4000bf65270 */
[----:B--2---:R-:W-:Y:S02]  /*23d0*/  UIMAD.WIDE.U32 UR10, UR38, UR19, URZ ;  /* 0x00000013260a72a5 */ /* 0x004fe4000f8e00ff */
[----:B------:R-:W-:Y:S02]  /*23e0*/  UIMAD.WIDE.U32 UR4, UR39, UR16, URZ ;  /* 0x00000010270472a5 */ /* 0x000fe4000f8e00ff */
[----:B------:R-:W-:-:S02]  /*23f0*/  UISETP.NE.AND UP0, UPT, UR18, 0x1, UPT ;  /* 0x000000011200788c */ /* 0x000fc4000bf05270 */
[----:B------:R-:W-:Y:S01]  /*2400*/  UIMAD.WIDE.U32 UR22, UR31, UR19, URZ ;  /* 0x000000131f1672a5 */ /* 0x000fe2000f8e00ff */
[----:B------:R-:W-:Y:S02]  /*2410*/  UMOV UR10, UR11 ;  /* 0x0000000b000a7c82 */ /* 0x000fe40008000000 */
[----:B------:R-:W-:Y:S01]  /*2420*/  UMOV UR4, UR5 ;  /* 0x0000000500047c82 */ /* 0x000fe20008000000 */
[----:B---3--:R-:W-:Y:S02]  /*2430*/  USHF.R.U32.HI UR10, URZ, UR12, UR10 ;  /* 0x0000000cff0a7299 */ /* 0x008fe4000801160a */
[----:B----4-:R-:W-:Y:S02]  /*2440*/  UISETP.NE.AND UP2, UPT, UR20, 0x1, UPT ;  /* 0x000000011400788c */ /* 0x010fe4000bf45270 */
[----:B------:R-:W-:Y:S02]  /*2450*/  USHF.R.U32.HI UR4, URZ, UR17, UR4 ;  /* 0x00000011ff047299 */ /* 0x000fe40008011604 */
[----:B------:R-:W-:-:S02]  /*2460*/  USEL UR5, UR38, UR10, !UP0 ;  /* 0x0000000a26057287 */ /* 0x000fc4000c000000 */
[----:B------:R-:W-:Y:S02]  /*2470*/  USEL UR7, UR39, UR4, !UP2 ;  /* 0x0000000427077287 */ /* 0x000fe4000d000000 */
[----:B-1----:R-:W-:Y:S01]  /*2480*/  UIMAD.WIDE.U32 UR10, UR5, UR8, URZ ;  /* 0x00000008050a72a5 */ /* 0x002fe2000f8e00ff */
[----:B------:R-:W-:Y:S01]  /*2490*/  UMOV UR4, UR23 ;  /* 0x0000001700047c82 */ /* 0x000fe20008000000 */
[----:B------:R-:W-:Y:S02]  /*24a0*/  UIMAD.WIDE.U32 UR14, UR37, UR16, URZ ;  /* 0x00000010250e72a5 */ /* 0x000fe4000f8e00ff */
[----:B------:R-:W-:-:S03]  /*24b0*/  UIMAD.WIDE.U32 UR22, UR7, UR8, URZ ;  /* 0x00000008071672a5 */ /* 0x000fc6000f8e00ff */
[----:B------:R-:W-:Y:S01]  /*24c0*/  UMOV UR10, UR11 ;  /* 0x0000000b000a7c82 */ /* 0x000fe20008000000 */
[----:B------:R-:W-:Y:S02]  /*24d0*/  USHF.R.U32.HI UR4, URZ, UR12, UR4 ;  /* 0x0000000cff047299 */ /* 0x000fe40008011604 */
[----:B------:R-:W-:Y:S01]  /*24e0*/  @UP3 USHF.R.U32.HI UR5, URZ, UR9, UR10 ;  /* 0x00000009ff053299 */ /* 0x000fe2000801160a */
[----:B------:R-:W-:Y:S01]  /*24f0*/  UMOV UR14, UR15 ;  /* 0x0000000f000e7c82 */ /* 0x000fe20008000000 */
[----:B------:R-:W-:Y:S01]  /*2500*/  UMOV UR22, UR23 ;  /* 0x0000001700167c82 */ /* 0x000fe20008000000 */
[----:B------:R-:W-:Y:S02]  /*2510*/  USHF.R.U32.HI UR17, URZ, UR17, UR14 ;  /* 0x00000011ff117299 */ /* 0x000fe4000801160e */
[----:B------:R-:W-:Y:S02]  /*2520*/  USEL UR4, UR31, UR4, !UP0 ;  /* 0x000000041f047287 */ /* 0x000fe4000c000000 */
[----:B------:R-:W-:-:S02]  /*2530*/  @UP3 USHF.R.U32.HI UR7, URZ, UR9, UR22 ;  /* 0x00000009ff073299 */ /* 0x000fc40008011616 */
[----:B------:R-:W-:Y:S02]  /*2540*/  UIMAD UR10, UR40, UR5, URZ ;  /* 0x00000005280a72a4 */ /* 0x000fe4000f8e02ff */
[----:B------:R-:W-:Y:S02]  /*2550*/  USEL UR5, UR37, UR17, !UP2 ;  /* 0x0000001125057287 */ /* 0x000fe4000d000000 */
[----:B------:R-:W-:Y:S02]  /*2560*/  UIMAD UR12, UR40, UR7, URZ ;  /* 0x00000007280c72a4 */ /* 0x000fe4000f8e02ff */
[----:B------:R-:W-:Y:S02]  /*2570*/  UISETP.GE.AND UP0, UPT, UR4, UR10, UPT ;  /* 0x0000000a0400728c */ /* 0x000fe4000bf06270 */
[----:B------:R-:W-:Y:S02]  /*2580*/  UIMAD.WIDE.U32 UR10, UR4, UR8, URZ ;  /* 0x00000008040a72a5 */ /* 0x000fe4000f8e00ff */
[----:B------:R-:W-:-:S02]  /*2590*/  UISETP.GE.OR UP0, UPT, UR5, UR12, UP0 ;  /* 0x0000000c0500728c */ /* 0x000fc40008706670 */
[----:B------:R-:W-:Y:S02]  /*25a0*/  UIMAD.WIDE.U32 UR14, UR5, UR8, URZ ;  /* 0x00000008050e72a5 */ /* 0x000fe4000f8e00ff */
[----:B------:R-:W-:Y:S01]  /*25b0*/  UIADD3 UR12, UPT, UPT, -UR5, URZ, URZ ;  /* 0x000000ff050c7290 */ /* 0x000fe2000fffe1ff */
[----:B------:R-:W-:Y:S01]  /*25c0*/  UMOV UR10, UR11 ;  /* 0x0000000b000a7c82 */ /* 0x000fe20008000000 */
[----:B------:R-:W-:Y:S02]  /*25d0*/  UIADD3 UR11, UPT, UPT, -UR4, URZ, URZ ;  /* 0x000000ff040b7290 */ /* 0x000fe4000fffe1ff */
[----:B------:R-:W-:-:S03]  /*25e0*/  USHF.R.U32.HI UR10, URZ, UR9, UR10 ;  /* 0x00000009ff0a7299 */ /* 0x000fc6000801160a */
[----:B------:R-:W-:Y:S01]  /*25f0*/  @!UP0 UMOV UR8, UR15 ;  /* 0x0000000f00088c82 */ /* 0x000fe20008000000 */
[----:B------:R-:W-:Y:S02]  /*2600*/  UIMAD UR11, UR18, UR11, UR31 ;  /* 0x0000000b120b72a4 */ /* 0x000fe4000f8e021f */
[----:B------:R-:W-:Y:S02]  /*2610*/  USEL UR10, UR4, UR10, !UP3 ;  /* 0x0000000a040a7287 */ /* 0x000fe4000d800000 */
[----:B------:R-:W-:Y:S02]  /*2620*/  @!UP0 USHF.R.U32.HI UR8, URZ, UR9, UR8 ;  /* 0x00000009ff088299 */ /* 0x000fe40008011608 */
[----:B------:R-:W-:Y:S02]  /*2630*/  UIADD3 UR9, UPT, UPT, -UR10, URZ, URZ ;  /* 0x000000ff0a097290 */ /* 0x000fe4000fffe1ff */
[----:B------:R-:W-:Y:S02]  /*2640*/  @!UP0 USEL UR8, UR5, UR8, !UP3 ;  /* 0x0000000805088287 */ /* 0x000fe4000d800000 */
[----:B------:R-:W-:-:S02]  /*2650*/  UIMAD UR9, UR40, UR9, UR4 ;  /* 0x00000009280972a4 */ /* 0x000fc4000f8e0204 */
[----:B------:R-:W-:Y:S02]  /*2660*/  @!UP0 UIADD3 UR10, UPT, UPT, UR10, -UR8, URZ ;  /* 0x800000080a0a8290 */ /* 0x000fe4000fffe0ff */
[----:B------:R-:W-:Y:S02]  /*2670*/  @!UP0 UIMAD UR8, UR9, UR7, UR8 ;  /* 0x00000007090882a4 */ /* 0x000fe4000f8e0208 */
[----:B------:R-:W-:Y:S02]  /*2680*/  @!UP0 UIMAD UR4, UR40, UR10, UR5 ;  /* 0x0000000a280482a4 */ /* 0x000fe4000f8e0205 */
[----:B------:R-:W-:Y:S02]  /*2690*/  UIMAD UR7, UR20, UR12, UR37 ;  /* 0x0000000c140772a4 */ /* 0x000fe4000f8e0225 */
[----:B------:R-:W-:Y:S01]  /*26a0*/  UIMAD UR31, UR4, UR18, UR11 ;  /* 0x00000012041f72a4 */ /* 0x000fe2000f8e020b */
[----:B------:R-:W-:Y:S02]  /*26b0*/  @!UP0 UMOV UR5, UR8 ;  /* 0x0000000800058c82 */ /* 0x000fe40008000000 */
[----:B------:R-:W-:-:S12]  /*26c0*/  UIMAD UR37, UR5, UR20, UR7 ;  /* 0x00000014052572a4 */ /* 0x000fd8000f8e0207 */
.L_x_40:
[----:B------:R-:W2:Y:S02]  /*26d0*/  LDCU UR4, c[0x0][0xb30] ;  /* 0x00016600ff0477ac */ /* 0x000ea40008000800 */
[----:B--2---:R-:W-:-:S09]  /*26e0*/  UISETP.NE.AND UP0, UPT, UR4, 0x1, UPT ;  /* 0x000000010400788c */ /* 0x004fd2000bf05270 */
[----:B------:R-:W-:Y:S05]  /*26f0*/  BRA.U UP0, `(.L_x_41) ;  /* 0x0000000100447547 */ /* 0x000fea000b800000 */
[----:B------:R-:W2:Y:S01]  /*2700*/  LDCU.128 UR16, c[0x0][0xb10] ;  /* 0x00016200ff1077ac */ /* 0x000ea20008000c00 */
[----:B------:R-:W3:Y:S01]  /*2710*/  LDCU UR10, c[0x0][0xb0c] ;  /* 0x00016180ff0a77ac */ /* 0x000ee20008000800 */
[----:B------:R-:W4:Y:S01]  /*2720*/  LDCU UR7, c[0x0][0xb20] ;  /* 0x00016400ff0777ac */ /* 0x000f220008000800 */
[----:B--2---:R-:W-:Y:S02]  /*2730*/  UIMAD.WIDE.U32 UR8, UR37, UR16, URZ ;  /* 0x00000010250872a5 */ /* 0x004fe4000f8e00ff */
[----:B------:R-:W-:Y:S02]  /*2740*/  UIMAD.WIDE.U32 UR4, UR31, UR19, URZ ;  /* 0x000000131f0472a5 */ /* 0x000fe4000f8e00ff */
[----:B---3--:R-:W-:Y:S02]  /*2750*/  UISETP.NE.AND UP2, UPT, UR10, 0x1, UPT ;  /* 0x000000010a00788c */ /* 0x008fe4000bf45270 */
[----:B------:R-:W-:Y:S01]  /*2760*/  UISETP.NE.AND UP0, UPT, UR18, 0x1, UPT ;  /* 0x000000011200788c */ /* 0x000fe2000bf05270 */
[----:B------:R-:W-:-:S02]  /*2770*/  UMOV UR8, UR9 ;  /* 0x0000000900087c82 */ /* 0x000fc40008000000 */
[----:B------:R-:W-:Y:S01]  /*2780*/  UMOV UR4, UR5 ;  /* 0x0000000500047c82 */ /* 0x000fe20008000000 */
[----:B------:R-:W-:Y:S02]  /*2790*/  USHF.R.U32.HI UR17, URZ, UR17, UR8 ;  /* 0x00000011ff117299 */ /* 0x000fe40008011608 */
[----:B----4-:R-:W-:Y:S02]  /*27a0*/  USHF.R.U32.HI UR4, URZ, UR7, UR4 ;  /* 0x00000007ff047299 */ /* 0x010fe40008011604 */
[----:B------:R-:W-:Y:S02]  /*27b0*/  USEL UR5, UR37, UR17, !UP2 ;  /* 0x0000001125057287 */ /* 0x000fe4000d000000 */
[----:B------:R-:W-:-:S04]  /*27c0*/  USEL UR4, UR31, UR4, !UP0 ;  /* 0x000000041f047287 */ /* 0x000fc8000c000000 */
[----:B------:R-:W-:Y:S02]  /*27d0*/  UIADD3 UR7, UPT, UPT, UR5, -UR4, URZ ;  /* 0x8000000405077290 */ /* 0x000fe4000fffe0ff */
[----:B------:R-:W-:Y:S02]  /*27e0*/  UIADD3 UR4, UPT, UPT, -UR5, UR4, URZ ;  /* 0x0000000405047290 */ /* 0x000fe4000fffe1ff */
[----:B------:R-:W-:Y:S02]  /*27f0*/  UIMAD UR31, UR7, UR18, UR31 ;  /* 0x00000012071f72a4 */ /* 0x000fe4000f8e021f */
[----:B------:R-:W-:-:S12]  /*2800*/  UIMAD UR37, UR4, UR10, UR37 ;  /* 0x0000000a042572a4 */ /* 0x000fd8000f8e0225 */
.L_x_41:
[----:B------:R-:W-:Y:S01]  /*2810*/  VIADD R11, R11, 0x1 ;  /* 0x000000010b0b7836 */ /* 0x000fe20000000000 */
[----:B------:R-:W-:Y:S01]  /*2820*/  PLOP3.LUT P1, PT, PT, PT, PT, 0x80, 0x8 ;  /* 0x000000000008781c */ /* 0x000fe20003f2f070 */
[----:B------:R-:W-:Y:S02]  /*2830*/  UIADD3 UR46, UPT, UPT, UR37, UR58, URZ ;  /* 0x0000003a252e7290 */ /* 0x000fe4000fffe0ff */
[----:B------:R-:W-:Y:S01]  /*2840*/  UIADD3 UR45, UPT, UPT, UR31, UR55, URZ ;  /* 0x000000371f2d7290 */ /* 0x000fe2000fffe0ff */
[----:B------:R-:W-:-:S04]  /*2850*/  ISETP.NE.AND P0, PT, R11, 0x2, PT ;  /* 0x000000020b00780c */ /* 0x000fc80003f05270 */
[----:B-1----:R-:W-:Y:S02]  /*2860*/  SEL R0, RZ, 0x1, P0 ;  /* 0x00000001ff007807 */ /* 0x002fe40000000000 */
[----:B------:R-:W-:Y:S02]  /*2870*/  SEL R11, R11, RZ, P0 ;  /* 0x000000ff0b0b7207 */ /* 0x000fe40000000000 */
[----:B------:R-:W-:Y:S01]  /*2880*/  LOP3.LUT R10, R10, R0, RZ, 0x3c, !PT ;  /* 0x000000000a0a7212 */ /* 0x000fe200078e3cff */
[----:B------:R-:W-:Y:S06]  /*2890*/  BRA.U UP1, `(.L_x_42) ;  /* 0xfffffff101447547 */ /* 0x000fec000b83ffff */
[----:B------:R-:W-:Y:S01]  /*28a0*/  UIADD3 UR13, UPT, UPT, UR13, 0x18, URZ ;  /* 0x000000180d0d7890 */ /* 0x000fe2000fffe0ff */
[----:B------:R-:W-:-:S03]  /*28b0*/  SHF.L.U32 R2, R12, 0x1f, RZ ;  /* 0x0000001f0c027819 */ /* 0x000fc600000006ff */
[----:B------:R-:W-:-:S09]  /*28c0*/  ULEA UR4, UR6, UR13, 0x3 ;  /* 0x0000000d06047291 */ /* 0x000fd2000f8e18ff */
[----:B------:R-:W1:Y:S02]  /*28d0*/  SYNCS.PHASECHK.TRANS64.TRYWAIT P0, [UR4], R2 ;  /* 0x00000002ff0075a7 */ /* 0x000e640008001104 */
[----:B-1----:R-:W-:Y:S05]  /*28e0*/  @!P0 BRA `(.L_x_43) ;  /* 0x0000004400248947 */ /* 0x002fea0003800000 */
.L_x_117:
[----:B------:R-:W-:-:S04]  /*28f0*/  UIADD3 UR4, UPT, UPT, UR6, 0x1, URZ ;  /* 0x0000000106047890 */ /* 0x000fc8000fffe0ff */
[----:B------:R-:W-:-:S04]  /*2900*/  UISETP.NE.AND UP0, UPT, UR4, 0x3, UPT ;  /* 0x000000030400788c */ /* 0x000fc8000bf05270 */
[----:B------:R-:W-:Y:S02]  /*2910*/  USEL UR6, URZ, 0x1, UP0 ;  /* 0x00000001ff067887 */ /* 0x000fe40008000000 */
[----:B------:R-:W-:-:S04]  /*2920*/  USEL UR4, UR4, URZ, UP0 ;  /* 0x000000ff04047287 */ /* 0x000fc80008000000 */
[----:B------:R-:W-:Y:S01]  /*2930*/  ULEA UR5, UR4, UR13, 0x3 ;  /* 0x0000000d04057291 */ /* 0x000fe2000f8e18ff */
[----:B------:R-:W-:-:S04]  /*2940*/  LOP3.LUT R12, R12, UR6, RZ, 0x3c, !PT ;  /* 0x000000060c0c7c12 */ /* 0x000fc8000f8e3cff */
[----:B-1----:R-:W-:-:S04]  /*2950*/  SHF.L.U32 R2, R12, 0x1f, RZ ;  /* 0x0000001f0c027819 */ /* 0x002fc800000006ff */
[----:B------:R-:W1:Y:S02]  /*2960*/  SYNCS.PHASECHK.TRANS64.TRYWAIT P0, [UR5], R2 ;  /* 0x00000002ff0075a7 */ /* 0x000e640008001105 */
[----:B-1----:R-:W-:Y:S05]  /*2970*/  @!P0 BRA `(.L_x_44) ;  /* 0x0000004400188947 */ /* 0x002fea0003800000 */
.L_x_119:
[----:B------:R-:W-:-:S04]  /*2980*/  UIADD3 UR4, UPT, UPT, UR4, 0x1, URZ ;  /* 0x0000000104047890 */ /* 0x000fc8000fffe0ff */
[----:B------:R-:W-:-:S04]  /*2990*/  UISETP.NE.AND UP0, UPT, UR4, 0x3, UPT ;  /* 0x000000030400788c */ /* 0x000fc8000bf05270 */
[----:B------:R-:W-:Y:S02]  /*29a0*/  USEL UR5, URZ, 0x1, UP0 ;  /* 0x00000001ff057887 */ /* 0x000fe40008000000 */
[----:B------:R-:W-:-:S04]  /*29b0*/  USEL UR4, UR4, URZ, UP0 ;  /* 0x000000ff04047287 */ /* 0x000fc80008000000 */
[----:B------:R-:W-:Y:S01]  /*29c0*/  ULEA UR4, UR4, UR13, 0x3 ;  /* 0x0000000d04047291 */ /* 0x000fe2000f8e18ff */
[----:B-1----:R-:W-:-:S04]  /*29d0*/  LOP3.LUT R2, R12, UR5, RZ, 0x3c, !PT ;  /* 0x000000050c027c12 */ /* 0x002fc8000f8e3cff */
[----:B------:R-:W-:Y:S01]  /*29e0*/  SHF.L.U32 R2, R2, 0x1f, RZ ;  /* 0x0000001f02027819 */ /* 0x000fe200000006ff */
[----:B------:R-:W-:-:S07]  /*29f0*/  IMAD.U32 R0, RZ, RZ, UR4 ;  /* 0x00000004ff007e24 */ /* 0x000fce000f8e00ff */
.L_x_45:
[----:B-1----:R1:W2:Y:S02]  /*2a00*/  SYNCS.PHASECHK.TRANS64.TRYWAIT P0, [R0+URZ], R2 ;  /* 0x00000002000075a7 */ /* 0x0022a400080011ff */
[----:B--2---:R-:W-:Y:S05]  /*2a10*/  @!P0 NANOSLEEP.SYNCS 0x989680 ;  /* 0x009896800000895d */ /* 0x004fea0003900000 */
[----:B------:R-:W2:Y:S02]  /*2a20*/  @!P0 SYNCS.PHASECHK.TRANS64 P0, [R0+URZ], R2 ;  /* 0x00000002000085a7 */ /* 0x000ea400080010ff */
[----:B--2---:R-:W-:Y:S05]  /*2a30*/  @P0 EXIT ;  /* 0x000000000000094d */ /* 0x004fea0003800000 */
[----:B------:R-:W-:Y:S05]  /*2a40*/  BRA `(.L_x_45) ;  /* 0xfffffffc00ec7947 */ /* 0x000fea000383ffff */
.L_x_22:
[----:B------:R-:W1:Y:S02]  /*2a50*/  S2UR UR4, SR_CgaCtaId ;  /* 0x00000000000479c3 */ /* 0x000e640000008800 */
[----:B-1----:R-:W-:-:S04]  /*2a60*/  UISETP.NE.AND UP0, UPT, UR4, URZ, UPT ;  /* 0x000000ff0400728c */ /* 0x002fc8000bf05270 */
[----:B------:R-:W-:-:S09]  /*2a70*/  UISETP.NE.OR UP0, UPT, UR13, 0x1, UP0 ;  /* 0x000000010d00788c */ /* 0x000fd20008705670 */
[----:B------:R-:W-:Y:S05]  /*2a80*/  BRA.U UP0, `(.L_x_46) ;  /* 0x00000005004c7547 */ /* 0x000fea000b800000 */
[----:B------:R-:W1:Y:S01]  /*2a90*/  S2UR UR5, SR_CgaCtaId ;  /* 0x00000000000579c3 */ /* 0x000e620000008800 */
[----:B------:R-:W-:Y:S01]  /*2aa0*/  UMOV UR4, 0x400 ;  /* 0x0000040000047882 */ /* 0x000fe20000000000 */
[----:B------:R-:W-:Y:S01]  /*2ab0*/  ISETP.GE.U32.AND P2, PT, R0, 0x4, PT ;  /* 0x000000040000780c */ /* 0x000fe20003f46070 */
[----:B------:R-:W-:Y:S01]  /*2ac0*/  IMAD.MOV.U32 R12, RZ, RZ, 0x1 ;  /* 0x00000001ff0c7424 */ /* 0x000fe200078e00ff */
[----:B------:R-:W-:Y:S02]  /*2ad0*/  CS2R R10, SRZ ;  /* 0x00000000000a7805 */ /* 0x000fe4000001ff00 */
[----:B------:R-:W-:Y:S01]  /*2ae0*/  CS2R R8, SRZ ;  /* 0x0000000000087805 */ /* 0x000fe2000001ff00 */
[----:B-1----:R-:W-:-:S03]  /*2af0*/  ULEA UR6, UR5, UR4, 0x18 ;  /* 0x0000000405067291 */ /* 0x002fc6000f8ec0ff */
[----:B------:R-:W-:-:S09]  /*2b00*/  UMOV UR5, URZ ;  /* 0x000000ff00057c82 */ /* 0x000fd20008000000 */
.L_x_50:
[----:B------:R-:W-:Y:S02]  /*2b10*/  LEA R2, R8, UR6, 0x3 ;  /* 0x0000000608027c11 */ /* 0x000fe4000f8e18ff */
[----:B------:R-:W-:-:S03]  /*2b20*/  SHF.L.U32 R4, R9, 0x1f, RZ ;  /* 0x0000001f09047819 */ /* 0x000fc600000006ff */
[----:B------:R-:W-:Y:S01]  /*2b30*/  VIADD R5, R2, 0xc0 ;  /* 0x000000c002057836 */ /* 0x000fe20000000000 */
[----:B------:R-:W1:Y:S02]  /*2b40*/  SYNCS.PHASECHK.TRANS64.TRYWAIT P0, [R2+URZ+0xb0], R4 ;  /* 0x0000b004020075a7 */ /* 0x000e6400080011ff */
[----:B-1----:R-:W-:Y:S05]  /*2b50*/  @!P0 BRA `(.L_x_47) ;  /* 0x0000004000b88947 */ /* 0x002fea0003800000 */
.L_x_120:
[----:B------:R-:W-:Y:S01]  /*2b60*/  ULEA UR4, UR5, UR6, 0x3 ;  /* 0x0000000605047291 */ /* 0x000fe2000f8e18ff */
[----:B-1----:R-:W-:Y:S01]  /*2b70*/  PRMT R2, RZ, 0x654, R5 ;  /* 0x00000654ff027816 */ /* 0x002fe20000000005 */
[----:B------:R-:W-:Y:S01]  /*2b80*/  @!P2 IMAD.MOV.U32 R4, RZ, RZ, 0x10 ;  /* 0x00000010ff04a424 */ /* 0x000fe200078e00ff */
[----:B------:R-:W-:Y:S01]  /*2b90*/  SHF.L.U32 R5, R12, 0x1f, RZ ;  /* 0x0000001f0c057819 */ /* 0x000fe200000006ff */
[----:B------:R-:W-:Y:S01]  /*2ba0*/  UIADD3 UR7, UPT, UPT, UR4, 0x50, URZ ;  /* 0x0000005004077890 */ /* 0x000fe2000fffe0ff */
[----:B------:R1:W-:Y:S05]  /*2bb0*/  SYNCS.ARRIVE.TRANS64.RED.A1T0 RZ, [R2+URZ], RZ ;  /* 0x000000ff02ff79a7 */ /* 0x0003ea00081004ff */
[----:B------:R-:W-:Y:S01]  /*2bc0*/  IMAD.U32 R6, RZ, RZ, UR7 ;  /* 0x00000007ff067e24 */ /* 0x000fe2000f8e00ff */
[----:B------:R-:W2:Y:S04]  /*2bd0*/  SYNCS.PHASECHK.TRANS64.TRYWAIT P0, [UR4+0x60], R5 ;  /* 0x00006005ff0075a7 */ /* 0x000ea80008001104 */
[----:B------:R-:W-:Y:S01]  /*2be0*/  PRMT R6, R0, 0x654, R6 ;  /* 0x0000065400067816 */ /* 0x000fe20000000006 */
[----:B-12---:R-:W-:Y:S06]  /*2bf0*/  @!P0 BRA `(.L_x_48) ;  /* 0x0000004000a48947 */ /* 0x006fec0003800000 */
.L_x_122:
[----:B------:R-:W-:Y:S01]  /*2c00*/  ULEA UR8, UR5, UR6, 0x4 ;  /* 0x0000000605087291 */ /* 0x000fe2000f8e20ff */
[----:B------:R-:W-:Y:S01]  /*2c10*/  SEL R3, R6, R3, !P2 ;  /* 0x0000000306037207 */ /* 0x000fe20005000000 */
[----:B------:R-:W-:Y:S01]  /*2c20*/  UIADD3 UR9, UPT, UPT, UR4, 0x50, URZ ;  /* 0x0000005004097890 */ /* 0x000fe2000fffe0ff */
[----:B-1----:R-:W-:Y:S01]  /*2c30*/  LEA R2, R11, UR6, 0x3 ;  /* 0x000000060b027c11 */ /* 0x002fe2000f8e18ff */
[----:B------:R-:W-:Y:S01]  /*2c40*/  UIADD3 UR8, UPT, UPT, UR8, 0xe0, URZ ;  /* 0x000000e008087890 */ /* 0x000fe2000fffe0ff */
[----:B------:R1:W-:Y:S01]  /*2c50*/  @!P2 SYNCS.ARRIVE.TRANS64.RED RZ, [R3+URZ], R4 ;  /* 0x0000000403ffa9a7 */ /* 0x0003e200080004ff */
[----:B------:R-:W-:Y:S01]  /*2c60*/  UIADD3 UR4, UPT, UPT, UR5, 0x1, URZ ;  /* 0x0000000105047890 */ /* 0x000fe2000fffe0ff */
[----:B------:R-:W-:-:S03]  /*2c70*/  VIADD R8, R8, 0x1 ;  /* 0x0000000108087836 */ /* 0x000fc60000000000 */
[----:B------:R-:W-:Y:S02]  /*2c80*/  UISETP.NE.AND UP0, UPT, UR4, 0x2, UPT ;  /* 0x000000020400788c */ /* 0x000fe4000bf05270 */
[----:B------:R-:W-:Y:S01]  /*2c90*/  ISETP.NE.AND P0, PT, R8, 0x2, PT ;  /* 0x000000020800780c */ /* 0x000fe20003f05270 */
[----:B------:R-:W-:Y:S06]  /*2ca0*/  UGETNEXTWORKID.BROADCAST [UR8], [UR9] ;  /* 0x00000000080073ca */ /* 0x000fec0008000100 */
[----:B------:R-:W-:Y:S02]  /*2cb0*/  USEL UR7, URZ, 0x1, UP0 ;  /* 0x00000001ff077887 */ /* 0x000fe40008000000 */
[----:B------:R-:W-:-:S04]  /*2cc0*/  USEL UR5, UR4, URZ, UP0 ;  /* 0x000000ff04057287 */ /* 0x000fc80008000000 */
[----:B------:R-:W-:Y:S02]  /*2cd0*/  LOP3.LUT R12, R12, UR7, RZ, 0x3c, !PT ;  /* 0x000000070c0c7c12 */ /* 0x000fe4000f8e3cff */
[----:B-1----:R-:W-:-:S04]  /*2ce0*/  SHF.L.U32 R4, R10, 0x1f, RZ ;  /* 0x0000001f0a047819 */ /* 0x002fc800000006ff */
[----:B------:R-:W1:Y:S02]  /*2cf0*/  SYNCS.PHASECHK.TRANS64.TRYWAIT P1, [R2+URZ+0x50], R4 ;  /* 0x00005004020075a7 */ /* 0x000e6400080211ff */
[----:B-1----:R-:W-:Y:S05]  /*2d00*/  @!P1 BRA `(.L_x_49) ;  /* 0x0000004000789947 */ /* 0x002fea0003800000 */
.L_x_123:
[C---:B-1----:R-:W-:Y:S01]  /*2d10*/  LEA R4, R11.reuse, UR6, 0x4 ;  /* 0x000000060b047c11 */ /* 0x042fe2000f8e20ff */
[----:B------:R-:W-:Y:S01]  /*2d20*/  VIADD R2, R2, 0x60 ;  /* 0x0000006002027836 */ /* 0x000fe20000000000 */
[----:B------:R-:W-:Y:S01]  /*2d30*/  SEL R8, R8, RZ, P0 ;  /* 0x000000ff08087207 */ /* 0x000fe20000000000 */
[----:B------:R-:W-:-:S03]  /*2d40*/  VIADD R11, R11, 0x1 ;  /* 0x000000010b0b7836 */ /* 0x000fc60000000000 */
[----:B------:R-:W1:Y:S01]  /*2d50*/  LDS.128 R4, [R4+0xe0] ;  /* 0x0000e00004047984 */ /* 0x000e620000000c00 */
[----:B------:R-:W-:Y:S02]  /*2d60*/  PRMT R2, RZ, 0x654, R2 ;  /* 0x00000654ff027816 */ /* 0x000fe40000000002 */
[C---:B------:R-:W-:Y:S01]  /*2d70*/  ISETP.NE.AND P1, PT, R11.reuse, 0x2, PT ;  /* 0x000000020b00780c */ /* 0x040fe20003f25270 */
[----:B------:R-:W-:Y:S01]  /*2d80*/  @!PT LDS RZ, [RZ] ;  /* 0x00000000fffff984 */ /* 0x000fe20000000800 */
[----:B------:R-:W-:Y:S01]  /*2d90*/  @!PT LDS RZ, [RZ] ;  /* 0x00000000fffff984 */ /* 0x000fe20000000800 */
[----:B------:R-:W-:Y:S01]  /*2da0*/  @!PT LDS RZ, [RZ] ;  /* 0x00000000fffff984 */ /* 0x000fe20000000800 */
[----:B------:R-:W-:Y:S01]  /*2db0*/  @!PT LDS RZ, [RZ] ;  /* 0x00000000fffff984 */ /* 0x000fe20000000800 */
[----:B------:R2:W-:Y:S06]  /*2dc0*/  MEMBAR.ALL.CTA ;  /* 0x0000000000007992 */ /* 0x0005ec0000008000 */
[----:B--2---:R-:W2:Y:S01]  /*2dd0*/  FENCE.VIEW.ASYNC.S ;  /* 0x00000000000073c6 */ /* 0x004ea20000000000 */
[----:B------:R-:W-:Y:S01]  /*2de0*/  SEL R11, R11, RZ, P1 ;  /* 0x000000ff0b0b7207 */ /* 0x000fe20000800000 */
[----:B--2---:R2:W-:Y:S01]  /*2df0*/  SYNCS.ARRIVE.TRANS64.RED.A1T0 RZ, [R2+URZ], RZ ;  /* 0x000000ff02ff79a7 */ /* 0x0045e200081004ff */
[----:B-1----:R-:W-:-:S02]  /*2e00*/  LOP3.LUT P3, RZ, R6, 0x1, RZ, 0xc0, !PT ;  /* 0x0000000106ff7812 */ /* 0x002fc4000786c0ff */
[----:B------:R-:W-:-:S04]  /*2e10*/  SEL R4, RZ, 0x1, P1 ;  /* 0x00000001ff047807 */ /* 0x000fc80000800000 */
[----:B------:R-:W-:Y:S02]  /*2e20*/  LOP3.LUT R10, R10, R4, RZ, 0x3c, !PT ;  /* 0x000000040a0a7212 */ /* 0x000fe400078e3cff */
[----:B--2---:R-:W-:-:S04]  /*2e30*/  SEL R2, RZ, 0x1, P0 ;  /* 0x00000001ff027807 */ /* 0x004fc80000000000 */
[----:B------:R-:W-:Y:S01]  /*2e40*/  LOP3.LUT R9, R9, R2, RZ, 0x3c, !PT ;  /* 0x0000000209097212 */ /* 0x000fe200078e3cff */
[----:B------:R-:W-:Y:S06]  /*2e50*/  @P3 BRA `(.L_x_50) ;  /* 0xfffffffc002c3947 */ /* 0x000fec000383ffff */
[----:B------:R-:W-:Y:S01]  /*2e60*/  ULEA UR4, UR5, UR6, 0x3 ;  /* 0x0000000605047291 */ /* 0x000fe2000f8e18ff */
[----:B------:R-:W-:-:S08]  /*2e70*/  SHF.L.U32 R2, R12, 0x1f, RZ ;  /* 0x0000001f0c027819 */ /* 0x000fd000000006ff */
[----:B------:R-:W1:Y:S02]  /*2e80*/  SYNCS.PHASECHK.TRANS64 P0, [UR4+0x60], R2 ;  /* 0x00006002ff0075a7 */ /* 0x000e640008001004 */
[----:B-1----:R-:W-:Y:S05]  /*2e90*/  @P0 BRA `(.L_x_51) ;  /* 0x0000000000080947 */ /* 0x002fea0003800000 */
[----:B------:R-:W1:Y:S02]  /*2ea0*/  SYNCS.PHASECHK.TRANS64.TRYWAIT P0, [UR4+0x60], R2 ;  /* 0x00006002ff0075a7 */ /* 0x000e640008001104 */
[----:B-1----:R-:W-:Y:S05]  /*2eb0*/  @!P0 BRA `(.L_x_52) ;  /* 0x0000004000208947 */ /* 0x002fea0003800000 */
.L_x_51:
[----:B------:R-:W-:-:S04]  /*2ec0*/  UIADD3 UR7, UPT, UPT, UR5, 0x1, URZ ;  /* 0x0000000105077890 */ /* 0x000fc8000fffe0ff */
[----:B------:R-:W-:-:S04]  /*2ed0*/  UISETP.NE.AND UP0, UPT, UR7, 0x2, UPT ;  /* 0x000000020700788c */ /* 0x000fc8000bf05270 */
[----:B------:R-:W-:Y:S02]  /*2ee0*/  USEL UR8, URZ, 0x1, UP0 ;  /* 0x00000001ff087887 */ /* 0x000fe40008000000 */
[----:B------:R-:W-:-:S04]  /*2ef0*/  USEL UR7, UR7, URZ, UP0 ;  /* 0x000000ff07077287 */ /* 0x000fc80008000000 */
[----:B------:R-:W-:Y:S01]  /*2f00*/  ULEA UR7, UR7, UR6, 0x3 ;  /* 0x0000000607077291 */ /* 0x000fe2000f8e18ff */
[----:B-1----:R-:W-:-:S04]  /*2f10*/  LOP3.LUT R2, R12, UR8, RZ, 0x3c, !PT ;  /* 0x000000080c027c12 */ /* 0x002fc8000f8e3cff */
[----:B------:R-:W-:-:S04]  /*2f20*/  SHF.L.U32 R0, R2, 0x1f, RZ ;  /* 0x0000001f02007819 */ /* 0x000fc800000006ff */
[----:B------:R-:W1:Y:S02]  /*2f30*/  SYNCS.PHASECHK.TRANS64 P0, [UR7+0x60], R0 ;  /* 0x00006000ff0075a7 */ /* 0x000e640008001007 */
[----:B-1----:R-:W-:Y:S05]  /*2f40*/  @P0 EXIT ;  /* 0x000000000000094d */ /* 0x002fea0003800000 */
[----:B------:R-:W-:Y:S02]  /*2f50*/  SHF.L.U32 R2, R2, 0x1f, RZ ;  /* 0x0000001f02027819 */ /* 0x000fe400000006ff */
[----:B------:R-:W-:-:S07]  /*2f60*/  MOV R0, UR7 ;  /* 0x0000000700007c02 */ /* 0x000fce0008000f00 */
.L_x_53:
[----:B-1----:R1:W2:Y:S02]  /*2f70*/  SYNCS.PHASECHK.TRANS64.TRYWAIT P0, [R0+URZ+0x60], R2 ;  /* 0x00006002000075a7 */ /* 0x0022a400080011ff */
[----:B--2---:R-:W-:Y:S05]  /*2f80*/  @!P0 NANOSLEEP.SYNCS 0x989680 ;  /* 0x009896800000895d */ /* 0x004fea0003900000 */
[----:B------:R-:W2:Y:S02]  /*2f90*/  @!P0 SYNCS.PHASECHK.TRANS64 P0, [R0+URZ+0x60], R2 ;  /* 0x00006002000085a7 */ /* 0x000ea400080010ff */
[----:B--2---:R-:W-:Y:S05]  /*2fa0*/  @P0 EXIT ;  /* 0x000000000000094d */ /* 0x004fea0003800000 */
[----:B------:R-:W-:Y:S05]  /*2fb0*/  BRA `(.L_x_53) ;  /* 0xfffffffc00ec7947 */ /* 0x000fea000383ffff */
.L_x_46:
[----:B------:R-:W-:Y:S05]  /*2fc0*/  BRA.U UP4, `(.L_x_54) ;  /* 0x0000001104887547 */ /* 0x000fea000b800000 */
[----:B------:R-:W1:Y:S01]  /*2fd0*/  S2UR UR7, SR_CgaCtaId ;  /* 0x00000000000779c3 */ /* 0x000e620000008800 */
[----:B------:R-:W-:Y:S01]  /*2fe0*/  UMOV UR4, 0x40 ;  /* 0x0000004000047882 */ /* 0x000fe20000000000 */
[----:B------:R-:W-:Y:S01]  /*2ff0*/  NOP ;  /* 0x0000000000007918 */ /* 0x000fe20000000000 */
[----:B------:R-:W-:Y:S01]  /*3000*/  UMOV UR6, 0x400 ;  /* 0x0000040000067882 */ /* 0x000fe20000000000 */
[----:B-1----:R-:W-:Y:S02]  /*3010*/  ULEA UR5, UR7, UR4, 0x18 ;  /* 0x0000000407057291 */ /* 0x002fe4000f8ec0ff */
[----:B------:R-:W-:-:S07]  /*3020*/  ULEA UR6, UR7, UR6, 0x18 ;  /* 0x0000000607067291 */ /* 0x000fce000f8ec0ff */
[----:B------:R-:W1:Y:S02]  /*3030*/  LDS.U8 R0, [UR5+0x1c] ;  /* 0x00001c05ff007984 */ /* 0x000e640008000000 */
[----:B-1----:R-:W-:-:S13]  /*3040*/  ISETP.NE.AND P0, PT, R0, RZ, PT ;  /* 0x000000ff0000720c */ /* 0x002fda0003f05270 */
[----:B------:R-:W-:Y:S05]  /*3050*/  @P0 BRA `(.L_x_55) ;  /* 0x0000000400080947 */ /* 0x000fea0003800000 */
[----:B------:R-:W-:Y:S02]  /*3060*/  UISETP.NE.U32.AND UP1, UPT, UR27, 0x1, UPT ;  /* 0x000000011b00788c */ /* 0x000fe4000bf25070 */
[----:B------:R-:W-:-:S07]  /*3070*/  UIADD3 UR7, UPT, UPT, UR5, 0x8, URZ ;  /* 0x0000000805077890 */ /* 0x000fce000fffe0ff */
[----:B------:R-:W-:Y:S05]  /*3080*/  BRA.U !UP1, `(.L_x_56) ;  /* 0x00000001099c7547 */ /* 0x000fea000b800000 */
[----:B------:R-:W-:Y:S01]  /*3090*/  ELECT P0, URZ, PT ;  /* 0x0000000000ff782f */ /* 0x000fe20003800000 */
[----:B------:R-:W-:-:S12]  /*30a0*/  BSSY B0, `(.L_x_56) ;  /* 0x0000025000007945 */ /* 0x000fd80003800000 */
[----:B------:R-:W-:Y:S05]  /*30b0*/  @!P0 BRA `(.L_x_57) ;  /* 0x00000000008c8947 */ /* 0x000fea0003800000 */
[----:B------:R-:W-:-:S05]  /*30c0*/  UMOV UR4, 0x10 ;  /* 0x0000001000047882 */ /* 0x000fca0000000000 */
[----:B------:R-:W-:Y:S04]  /*30d0*/  DEPBAR.LE SB1, 0x36 ;  /* 0x00009d800000791a */ /* 0x000fe80000000000 */
[----:B------:R-:W1:Y:S02]  /*30e0*/  UTCATOMSWS.2CTA.FIND_AND_SET.ALIGN UP0, UR4, UR4 ;  /* 0x00000004000475e3 */ /* 0x000e640008200800 */
[----:B-1----:R-:W-:Y:S01]  /*30f0*/  MOV R10, UR4 ;  /* 0x00000004000a7c02 */ /* 0x002fe20008000f00 */
[----:B------:R-:W-:Y:S06]  /*3100*/  BRA.U UP0, `(.L_x_58) ;  /* 0x0000000100187547 */ /* 0x000fec000b800000 */
.L_x_59:
[----:B------:R-:W-:Y:S05]  /*3110*/  NANOSLEEP 0x64 ;  /* 0x000000640000795d */ /* 0x000fea0003800000 */
[----:B------:R-:W-:-:S05]  /*3120*/  UMOV UR4, 0x10 ;  /* 0x0000001000047882 */ /* 0x000fca0000000000 */
[----:B------:R-:W-:Y:S04]  /*3130*/  DEPBAR.LE SB1, 0x36 ;  /* 0x00009d800000791a */ /* 0x000fe80000000000 */
[----:B------:R-:W1:Y:S02]  /*3140*/  UTCATOMSWS.2CTA.FIND_AND_SET.ALIGN UP0, UR4, UR4 ;  /* 0x00000004000475e3 */ /* 0x000e640008200800 */
[----:B-1----:R-:W-:Y:S01]  /*3150*/  MOV R10, UR4 ;  /* 0x00000004000a7c02 */ /* 0x002fe20008000f00 */
[----:B------:R-:W-:Y:S05]  /*3160*/  BRA.U !UP0, `(.L_x_59) ;  /* 0xfffffffd08e87547 */ /* 0x000fea000b83ffff */
.L_x_58:
[----:B------:R-:W1:Y:S01]  /*3170*/  LDS R6, [UR5+0x10] ;  /* 0x00001005ff067984 */ /* 0x000e620008000800 */
[----:B------:R-:W-:Y:S01]  /*3180*/  IMAD.U32 R0, RZ, RZ, UR6 ;  /* 0x00000006ff007e24 */ /* 0x000fe2000f8e00ff */
[----:B------:R-:W-:-:S03]  /*3190*/  MOV R4, UR29 ;  /* 0x0000001d00047c02 */ /* 0x000fc60008000f00 */
[----:B------:R-:W-:Y:S01]  /*31a0*/  VIADD R0, R0, 0x100 ;  /* 0x0000010000007836 */ /* 0x000fe20000000000 */
[----:B-1----:R-:W-:-:S04]  /*31b0*/  SHF.L.U32 R6, R6, 0x1f, RZ ;  /* 0x0000001f06067819 */ /* 0x002fc800000006ff */
[----:B------:R-:W1:Y:S02]  /*31c0*/  SYNCS.PHASECHK.TRANS64.TRYWAIT P0, [UR5+0x8], R6 ;  /* 0x00000806ff0075a7 */ /* 0x000e640008001105 */
[----:B-1----:R-:W-:Y:S05]  /*31d0*/  @P0 BRA `(.L_x_60) ;  /* 0x0000000000080947 */ /* 0x002fea0003800000 */
[----:B------:R-:W1:Y:S02]  /*31e0*/  SYNCS.PHASECHK.TRANS64.TRYWAIT P0, [UR5+0x8], R6 ;  /* 0x00000806ff0075a7 */ /* 0x000e640008001105 */
[----:B-1----:R-:W-:Y:S05]  /*31f0*/  @!P0 BRA `(.L_x_61) ;  /* 0x0000003c00688947 */ /* 0x002fea0003800000 */
.L_x_60:
[----:B------:R-:W-:Y:S01]  /*3200*/  PRMT R4, R4, 0x654, R0 ;  /* 0x0000065404047816 */ /* 0x000fe20000000000 */
[----:B------:R-:W-:Y:S01]  /*3210*/  HFMA2 R0, -RZ, RZ, 0, 5.9604644775390625e-08 ;  /* 0x00000001ff007431 */ /* 0x000fe200000001ff */
[----:B------:R-:W-:Y:S01]  /*3220*/  UPRMT UR4, UR29, 0x654, UR7 ;  /* 0x000006541d047896 */ /* 0x000fe20008000007 */
[----:B------:R-:W-:Y:S02]  /*3230*/  IMAD.MOV.U32 R8, RZ, RZ, 0xffff ;  /* 0x0000ffffff087424 */ /* 0x000fe400078e00ff */
[----:B-1----:R-:W-:Y:S02]  /*3240*/  IMAD.MOV.U32 R6, RZ, RZ, 0x4 ;  /* 0x00000004ff067424 */ /* 0x002fe400078e00ff */
[----:B------:R-:W-:Y:S01]  /*3250*/  IMAD.SHL.U32 R9, R10, 0x20, RZ ;  /* 0x000000200a097824 */ /* 0x000fe200078e00ff */
[----:B------:R-:W-:Y:S02]  /*3260*/  MOV R5, UR4 ;  /* 0x0000000400057c02 */ /* 0x000fe40008000f00 */
[-C--:B------:R-:W-:Y:S01]  /*3270*/  SHF.L.U32 R8, R8, R10.reuse, RZ ;  /* 0x0000000a08087219 */ /* 0x080fe200000006ff */
[----:B------:R1:W-:Y:S01]  /*3280*/  SYNCS.ARRIVE.TRANS64.RED RZ, [UR4], R6 ;  /* 0x00000006ffff79a7 */ /* 0x0003e20008000404 */
[----:B------:R-:W-:Y:S01]  /*3290*/  SHF.L.U32 R7, R0, R10, RZ ;  /* 0x0000000a00077219 */ /* 0x000fe200000006ff */
[----:B------:R1:W-:Y:S04]  /*32a0*/  STS [UR6+0x100], R9 ;  /* 0x00010009ff007988 */ /* 0x0003e80008000806 */
[----:B------:R1:W-:Y:S04]  /*32b0*/  STAS [R4.64], R10 ;  /* 0x0000000a04007dbd */ /* 0x0003e8000c0008ff */
[----:B------:R1:W-:Y:S04]  /*32c0*/  ATOMS.OR RZ, [UR5+0x14], R8 ;  /* 0x00001408ffff798c */ /* 0x0003e8000b000005 */
[----:B------:R1:W-:Y:S04]  /*32d0*/  ATOMS.OR RZ, [UR5+0x18], R7 ;  /* 0x00001807ffff798c */ /* 0x0003e8000b000005 */
[----:B------:R1:W-:Y:S02]  /*32e0*/  ATOMS.XOR RZ, [UR5+0x10], R0 ;  /* 0x00001000ffff798c */ /* 0x0003e4000b800005 */
.L_x_57:
[----:B------:R-:W-:Y:S05]  /*32f0*/  BSYNC B0 ;  /* 0x0000000000007941 */ /* 0x000fea0003800000 */
.L_x_56:
[----:B------:R-:W-:Y:S05]  /*3300*/  BRA.U UP1, `(.L_x_62) ;  /* 0x00000001016c7547 */ /* 0x000fea000b800000 */
[----:B------:R-:W-:-:S03]  /*3310*/  UMOV UR4, 0xffffffff ;  /* 0xffffffff00047882 */ /* 0x000fc60000000000 */
[----:B------:R-:W-:Y:S05]  /*3320*/  BRA.DIV UR4, `(.L_x_63) ;  /* 0x0000003e04347947 */ /* 0x000fea000b800000 */
[----:B------:R-:W-:-:S13]  /*3330*/  ELECT P0, URZ, PT ;  /* 0x0000000000ff782f */ /* 0x000fda0003800000 */
.L_x_127:
[----:B------:R-:W-:Y:S05]  /*3340*/  @!P0 BRA `(.L_x_62) ;  /* 0x00000000005c8947 */ /* 0x000fea0003800000 */
[----:B-1----:R-:W1:Y:S02]  /*3350*/  LDS R4, [UR5+0x10] ;  /* 0x00001005ff047984 */ /* 0x002e640008000800 */
[----:B-1----:R-:W-:-:S04]  /*3360*/  SHF.L.U32 R4, R4, 0x1f, RZ ;  /* 0x0000001f04047819 */ /* 0x002fc800000006ff */
[----:B------:R-:W1:Y:S02]  /*3370*/  SYNCS.PHASECHK.TRANS64.TRYWAIT P0, [UR5+0x8], R4 ;  /* 0x00000804ff0075a7 */ /* 0x000e640008001105 */
[----:B-1----:R-:W-:Y:S05]  /*3380*/  @P0 BRA `(.L_x_64) ;  /* 0x0000000000080947 */ /* 0x002fea0003800000 */
[----:B------:R-:W1:Y:S02]  /*3390*/  SYNCS.PHASECHK.TRANS64.TRYWAIT P0, [UR5+0x8], R4 ;  /* 0x00000804ff0075a7 */ /* 0x000e640008001105 */
[----:B-1----:R-:W-:Y:S05]  /*33a0*/  @!P0 BRA `(.L_x_65) ;  /* 0x0000003c00388947 */ /* 0x002fea0003800000 */
.L_x_64:
[----:B------:R-:W2:Y:S01]  /*33b0*/  LDS R6, [UR6+0x100] ;  /* 0x00010006ff067984 */ /* 0x000ea20008000800 */
[----:B-1----:R-:W-:Y:S02]  /*33c0*/  HFMA2 R0, -RZ, RZ, 0, 5.9604644775390625e-08 ;  /* 0x00000001ff007431 */ /* 0x002fe400000001ff */
[----:B------:R-:W-:Y:S01]  /*33d0*/  IMAD.MOV.U32 R4, RZ, RZ, 0xffff ;  /* 0x0000ffffff047424 */ /* 0x000fe200078e00ff */
[----:B------:R-:W-:Y:S01]  /*33e0*/  UPRMT UR4, UR29, 0x654, UR7 ;  /* 0x000006541d047896 */ /* 0x000fe20008000007 */
[----:B--2---:R-:W-:-:S03]  /*33f0*/  IMAD.SHL.U32 R5, R6, 0x20, RZ ;  /* 0x0000002006057824 */ /* 0x004fc600078e00ff */
[-C--:B------:R-:W-:Y:S02]  /*3400*/  SHF.L.U32 R4, R4, R6.reuse, RZ ;  /* 0x0000000604047219 */ /* 0x080fe400000006ff */
[----:B------:R-:W-:Y:S01]  /*3410*/  SHF.L.U32 R6, R0, R6, RZ ;  /* 0x0000000600067219 */ /* 0x000fe200000006ff */
[----:B------:R2:W-:Y:S04]  /*3420*/  STS [UR6+0x100], R5 ;  /* 0x00010005ff007988 */ /* 0x0005e80008000806 */
[----:B------:R2:W-:Y:S04]  /*3430*/  ATOMS.OR RZ, [UR5+0x14], R4 ;  /* 0x00001404ffff798c */ /* 0x0005e8000b000005 */
[----:B------:R2:W-:Y:S01]  /*3440*/  ATOMS.OR RZ, [UR5+0x18], R6 ;  /* 0x00001806ffff798c */ /* 0x0005e2000b000005 */
[----:B------:R-:W-:Y:S03]  /*3450*/  SYNCS.ARRIVE.TRANS64.RED.A1T0 RZ, [UR4], RZ ;  /* 0x000000ffffff79a7 */ /* 0x000fe60008100404 */
[----:B------:R2:W-:Y:S01]  /*3460*/  ATOMS.XOR RZ, [UR5+0x10], R0 ;  /* 0x00001000ffff798c */ /* 0x0005e2000b800005 */
[----:B------:R-:W-:Y:S05]  /*3470*/  BRA `(.L_x_62) ;  /* 0x0000000000107947 */ /* 0x000fea0003800000 */
.L_x_55:
[----:B------:R-:W-:Y:S02]  /*3480*/  MOV R0, 0xffffffff ;  /* 0xffffffff00007802 */ /* 0x000fe40000000f00 */
[----:B------:R-:W-:-:S03]  /*3490*/  MOV R4, 0x34c0 ;  /* 0x000034c000047802 */ /* 0x000fc60000000f00 */
[----:B------:R1:W-:Y:S04]  /*34a0*/  STS [UR6+0x100], R0 ;  /* 0x00010000ff007988 */ /* 0x0003e80008000806 */
[----:B-1---5:R-:W-:Y:S05]  /*34b0*/  CALL.REL.NOINC `($__internal_1_$__cuda_sm10x_tcgen05_guardrail_trap_phase_invalid_during_alloc) ;  /* 0x0000004000407944 */ /* 0x022fea0003c00000 */
.L_x_62:
[----:B------:R-:W-:Y:S05]  /*34c0*/  WARPSYNC.ALL ;  /* 0x0000000000007948 */ /* 0x000fea0003800000 */
[----:B------:R-:W3:Y:S01]  /*34d0*/  S2UR UR4, SR_CgaCtaId ;  /* 0x00000000000479c3 */ /* 0x000ee20000008800 */
[----:B------:R-:W-:Y:S01]  /*34e0*/  UMOV UR13, 0x400 ;  /* 0x00000400000d7882 */ /* 0x000fe20000000000 */
[----:B------:R-:W-:-:S06]  /*34f0*/  NOP ;  /* 0x0000000000007918 */ /* 0x000fcc0000000000 */
[----:B------:R-:W-:Y:S06]  /*3500*/  BAR.ARV 0x6, 0xa0 ;  /* 0x0182800000007b1d */ /* 0x000fec0000002000 */
[----:B------:R-:W4:Y:S01]  /*3510*/  LDCU UR6, c[0x0][0x38c] ;  /* 0x00007180ff0677ac */ /* 0x000f220008000800 */
[----:B------:R-:W-:Y:S01]  /*3520*/  LOP3.LUT R3, R3, 0xffff, RZ, 0xc0, !PT ;  /* 0x0000ffff03037812 */ /* 0x000fe200078ec0ff */
[----:B-1----:R-:W-:Y:S01]  /*3530*/  IMAD.MOV.U32 R9, RZ, RZ, 0x1 ;  /* 0x00000001ff097424 */ /* 0x002fe200078e00ff */
[----:B------:R-:W-:Y:S01]  /*3540*/  LOP3.LUT R2, R2, 0xffff, RZ, 0xc0, !PT ;  /* 0x0000ffff02027812 */ /* 0x000fe200078ec0ff */
[----:B------:R-:W-:Y:S01]  /*3550*/  IMAD.MOV.U32 R8, RZ, RZ, RZ ;  /* 0x000000ffff087224 */ /* 0x000fe200078e00ff */
[----:B------:R-:W-:Y:S01]  /*3560*/  R2UR UR16, R3 ;  /* 0x00000000031072ca */ /* 0x000fe200000e0000 */
[----:B------:R-:W-:Y:S01]  /*3570*/  UMOV UR20, URZ ;  /* 0x000000ff00147c82 */ /* 0x000fe20008000000 */
[----:B------:R-:W-:-:S02]  /*3580*/  R2UR UR24, R2 ;  /* 0x00000000021872ca */ /* 0x000fc400000e0000 */
[----:B------:R-:W-:Y:S01]  /*3590*/  CS2R R2, SRZ ;  /* 0x0000000000027805 */ /* 0x000fe2000001ff00 */
[----:B------:R-:W-:Y:S01]  /*35a0*/  UMOV UR10, URZ ;  /* 0x000000ff000a7c82 */ /* 0x000fe20008000000 */
[----:B---3--:R-:W-:Y:S02]  /*35b0*/  ULEA UR13, UR4, UR13, 0x18 ;  /* 0x0000000d040d7291 */ /* 0x008fe4000f8ec0ff */
[----:B------:R-:W-:Y:S02]  /*35c0*/  UISETP.NE.AND UP3, UPT, UR27, URZ, UPT ;  /* 0x000000ff1b00728c */ /* 0x000fe4000bf65270 */
[----:B------:R-:W-:Y:S02]  /*35d0*/  UIADD3 UR5, UPT, UPT, UR13, 0x2400, URZ ;  /* 0x000024000d057890 */ /* 0x000fe4000fffe0ff */
[----:B------:R-:W-:Y:S02]  /*35e0*/  UIADD3 UR4, UPT, UPT, UR13, 0x3c00, URZ ;  /* 0x00003c000d047890 */ /* 0x000fe4000fffe0ff */
[----:B----4-:R-:W-:Y:S01]  /*35f0*/  UIADD3 UR6, UPT, UPT, UR6, 0x1f, URZ ;  /* 0x0000001f06067890 */ /* 0x010fe2000fffe0ff */
[----:B--2---:R-:W1:Y:S01]  /*3600*/  LDS R0, [UR13+0x100] ;  /* 0x0001000dff007984 */ /* 0x004e620008000800 */
[----:B------:R-:W-:-:S02]  /*3610*/  USHF.R.U32.HI UR5, URZ, 0x4, UR5 ;  /* 0x00000004ff057899 */ /* 0x000fc40008011605 */
[----:B------:R-:W-:Y:S02]  /*3620*/  USHF.R.S32.HI UR21, URZ, 0x1f, UR6 ;  /* 0x0000001fff157899 */ /* 0x000fe40008011406 */
[----:B------:R-:W-:Y:S02]  /*3630*/  USHF.R.U32.HI UR4, URZ, 0x4, UR4 ;  /* 0x00000004ff047899 */ /* 0x000fe40008011604 */
[----:B------:R-:W-:Y:S02]  /*3640*/  ULEA.HI UR21, UR21, UR6, URZ, 0x5 ;  /* 0x0000000615157291 */ /* 0x000fe4000f8f28ff */
[----:B------:R-:W-:Y:S02]  /*3650*/  ULOP3.LUT UR5, UR5, 0x3fff, URZ, 0xc0, !UPT ;  /* 0x00003fff05057892 */ /* 0x000fe4000f8ec0ff */
[----:B------:R-:W-:Y:S02]  /*3660*/  USHF.R.S32.HI UR21, URZ, 0x5, UR21 ;  /* 0x00000005ff157899 */ /* 0x000fe40008011415 */
[----:B------:R-:W-:-:S02]  /*3670*/  ULOP3.LUT UR18, UR4, 0x3fff, URZ, 0xc0, !UPT ;  /* 0x00003fff04127892 */ /* 0x000fc4000f8ec0ff */
[----:B------:R-:W-:Y:S02]  /*3680*/  UISETP.LT.AND UP0, UPT, UR21, 0x1, UPT ;  /* 0x000000011500788c */ /* 0x000fe4000bf01270 */
[----:B------:R-:W-:Y:S02]  /*3690*/  ULOP3.LUT UR17, UR5, 0x10000, URZ, 0xfc, !UPT ;  /* 0x0001000005117892 */ /* 0x000fe4000f8efcff */
[----:B------:R-:W-:Y:S02]  /*36a0*/  ULOP3.LUT UR18, UR18, 0x10000, URZ, 0xfc, !UPT ;  /* 0x0001000012127892 */ /* 0x000fe4000f8efcff */
[----:B------:R-:W-:Y:S01]  /*36b0*/  USEL UR25, UR21, 0x1, !UP0 ;  /* 0x0000000115197887 */ /* 0x000fe2000c000000 */
[----:B------:R-:W-:Y:S01]  /*36c0*/  UMOV UR11, URZ ;  /* 0x000000ff000b7c82 */ /* 0x000fe20008000000 */
[----:B------:R-:W-:Y:S01]  /*36d0*/  UMOV UR22, 0x0 ;  /* 0x0000000000167882 */ /* 0x000fe20000000000 */
[----:B------:R-:W-:Y:S01]  /*36e0*/  UMOV UR23, 0x8100010 ;  /* 0x0810001000177882 */ /* 0x000fe20000000000 */
[----:B-1----:R-:W-:-:S15]  /*36f0*/  R2UR UR26, R0 ;  /* 0x00000000001a72ca */ /* 0x002fde00000e0000 */
.L_x_73:
[C---:B------:R-:W-:Y:S02]  /*3700*/  LEA R0, R8.reuse, UR13, 0x3 ;  /* 0x0000000d08007c11 */ /* 0x040fe4000f8e18ff */
[----:B------:R-:W-:Y:S02]  /*3710*/  SHF.L.U32 R4, R3, 0x1f, RZ ;  /* 0x0000001f03047819 */ /* 0x000fe400000006ff */
[----:B------:R-:W-:Y:S02]  /*3720*/  LEA R5, R8, UR13, 0x4 ;  /* 0x0000000d08057c11 */ /* 0x000fe4000f8e20ff */
[----:B------:R-:W1:Y:S02]  /*3730*/  SYNCS.PHASECHK.TRANS64.TRYWAIT P0, [R0+URZ+0x50], R4 ;  /* 0x00005004000075a7 */ /* 0x000e6400080011ff */
[----:B-1-3--:R-:W-:Y:S05]  /*3740*/  @!P0 BRA `(.L_x_66) ;  /* 0x0000003800688947 */ /* 0x00afea0003800000 */
.L_x_128:
[----:B-1----:R-:W1:Y:S01]  /*3750*/  LDS.128 R4, [R5+0xe0] ;  /* 0x0000e00005047984 */ /* 0x002e620000000c00 */
[----:B------:R-:W-:Y:S02]  /*3760*/  VIADD R0, R0, 0x60 ;  /* 0x0000006000007836 */ /* 0x000fe40000000000 */
[----:B------:R-:W-:Y:S01]  /*3770*/  VIADD R8, R8, 0x1 ;  /* 0x0000000108087836 */ /* 0x000fe20000000000 */
[----:B------:R-:W-:Y:S01]  /*3780*/  @!PT LDS RZ, [RZ] ;  /* 0x00000000fffff984 */ /* 0x000fe20000000800 */
[----:B------:R-:W-:Y:S01]  /*3790*/  @!PT LDS RZ, [RZ] ;  /* 0x00000000fffff984 */ /* 0x000fe20000000800 */
[----:B------:R-:W-:Y:S01]  /*37a0*/  @!PT LDS RZ, [RZ] ;  /* 0x00000000fffff984 */ /* 0x000fe20000000800 */
[----:B------:R-:W-:Y:S01]  /*37b0*/  @!PT LDS RZ, [RZ] ;  /* 0x00000000fffff984 */ /* 0x000fe20000000800 */
[----:B------:R2:W-:Y:S06]  /*37c0*/  MEMBAR.ALL.CTA ;  /* 0x0000000000007992 */ /* 0x0005ec0000008000 */
[----:B--2---:R-:W2:Y:S01]  /*37d0*/  FENCE.VIEW.ASYNC.S ;  /* 0x00000000000073c6 */ /* 0x004ea20000000000 */
[----:B------:R-:W-:-:S04]  /*37e0*/  PRMT R0, RZ, 0x654, R0 ;  /* 0x00000654ff007816 */ /* 0x000fc80000000000 */
[----:B--2---:R2:W-:Y:S01]  /*37f0*/  SYNCS.ARRIVE.TRANS64.RED.A1T0 RZ, [R0+URZ], RZ ;  /* 0x000000ff00ff79a7 */ /* 0x0045e200081004ff */
[----:B-1----:R-:W-:Y:S01]  /*3800*/  LOP3.LUT P1, RZ, R6, 0x1, RZ, 0xc0, !PT ;  /* 0x0000000106ff7812 */ /* 0x002fe2000782c0ff */
[----:B--2---:R-:W-:-:S12]  /*3810*/  BRA.U UP3, `(.L_x_67) ;  /* 0x0000000103cc7547 */ /* 0x004fd8000b800000 */
[----:B------:R-:W1:Y:S01]  /*3820*/  LDCU UR4, c[0x0][0x38c] ;  /* 0x00007180ff0477ac */ /* 0x000e620008000800 */
[----:B------:R-:W-:Y:S02]  /*3830*/  PLOP3.LUT P2, PT, PT, PT, PT, 0x80, 0x8 ;  /* 0x000000000008781c */ /* 0x000fe40003f4f070 */
[----:B------:R-:W-:Y:S01]  /*3840*/  SHF.L.U32 R4, R9, 0x1f, RZ ;  /* 0x0000001f09047819 */ /* 0x000fe200000006ff */
[----:B------:R-:W-:Y:S02]  /*3850*/  ULEA UR19, UR20, UR13, 0x3 ;  /* 0x0000000d14137291 */ /* 0x000fe4000f8e18ff */
[----:B-1----:R-:W-:-:S06]  /*3860*/  UISETP.GE.AND UP0, UPT, UR4, 0x1, UPT ;  /* 0x000000010400788c */ /* 0x002fcc000bf06270 */
[----:B------:R-:W-:-:S05]  /*3870*/  PLOP3.LUT P0, PT, PT, PT, UP0, 0x80, 0x8 ;  /* 0x000000000008781c */ /* 0x000fca0003f0f008 */
[----:B------:R-:W-:-:S08]  /*3880*/  @UP0 ULEA UR4, UR10, UR13, 0x3 ;  /* 0x0000000d0a040291 */ /* 0x000fd0000f8e18ff */
[----:B------:R-:W-:-:S04]  /*3890*/  @P0 SHF.L.U32 R0, R2, 0x1f, RZ ;  /* 0x0000001f02000819 */ /* 0x000fc800000006ff */
[----:B------:R1:W2:Y:S01]  /*38a0*/  @P0 SYNCS.PHASECHK.TRANS64.TRYWAIT P2, [UR4], R0 ;  /* 0x00000000ff0005a7 */ /* 0x0002a20008041104 */
[----:B------:R-:W3:Y:S02]  /*38b0*/  SYNCS.PHASECHK.TRANS64.TRYWAIT P0, [UR19+0x90], R4 ;  /* 0x00009004ff0075a7 */ /* 0x000ee40008001113 */
[----:B-123--:R-:W-:Y:S05]  /*38c0*/  @!P0 BRA `(.L_x_68) ;  /* 0x00000038001c8947 */ /* 0x00efea0003800000 */
.L_x_130:
[----:B------:R-:W-:Y:S01]  /*38d0*/  UMOV UR14, UR11 ;  /* 0x0000000b000e7c82 */ /* 0x000fe20008000000 */
[----:B------:R-:W-:Y:S05]  /*38e0*/  BRA.U !UP0, `(.L_x_69) ;  /* 0x0000000108887547 */ /* 0x000fea000b800000 */
[----:B------:R-:W-:Y:S02]  /*38f0*/  UIADD3 UR14, UPT, UPT, UR25, UR11, URZ ;  /* 0x0000000b190e7290 */ /* 0x000fe4000fffe0ff */
[----:B------:R-:W-:Y:S02]  /*3900*/  ULEA UR15, UR20, UR26, 0x5 ;  /* 0x0000001a140f7291 */ /* 0x000fe4000f8e28ff */
[----:B------:R-:W-:Y:S01]  /*3910*/  UPLOP3.LUT UP2, UPT, UPT, UPT, UPT, 0x40, 0x4 ;  /* 0x000000000004789c */ /* 0x000fe20003f4e870 */
[----:B------:R-:W-:Y:S01]  /*3920*/  UMOV UR12, UR21 ;  /* 0x00000015000c7c82 */ /* 0x000fe20008000000 */
[----:B------:R-:W-:-:S09]  /*3930*/  UMOV UR5, UR10 ;  /* 0x0000000a00057c82 */ /* 0x000fd20008000000 */
.L_x_72:
[----:B--2---:R-:W-:Y:S01]  /*3940*/  ULEA UR6, UR5, UR13, 0x3 ;  /* 0x0000000d05067291 */ /* 0x004fe2000f8e18ff */
[----:B---3--:R-:W-:Y:S11]  /*3950*/  @P2 BRA `(.L_x_70) ;  /* 0x00000000000c2947 */ /* 0x008ff60003800000 */
[----:B-1----:R-:W-:Y:S04]  /*3960*/  SHF.L.U32 R4, R2, 0x1f, RZ ;  /* 0x0000001f02047819 */ /* 0x002fe800000006ff */
[----:B------:R-:W1:Y:S02]  /*3970*/  SYNCS.PHASECHK.TRANS64.TRYWAIT P0, [UR6], R4 ;  /* 0x00000004ff0075a7 */ /* 0x000e640008001106 */
[----:B-1----:R-:W-:Y:S05]  /*3980*/  @!P0 BRA `(.L_x_71) ;  /* 0x0000003800048947 */ /* 0x002fea0003800000 */
.L_x_70:
[----:B------:R-:W-:Y:S01]  /*3990*/  UISETP.NE.AND UP0, UPT, UR12, 0x1, UPT ;  /* 0x000000010c00788c */ /* 0x000fe2000bf05270 */
[----:B------:R-:W-:Y:S01]  /*39a0*/  PLOP3.LUT P2, PT, PT, PT, PT, 0x80, 0x8 ;  /* 0x000000000008781c */ /* 0x000fe20003f4f070 */
[----:B------:R-:W-:Y:S02]  /*39b0*/  UIADD3 UR4, UPT, UPT, UR5, 0x1, URZ ;  /* 0x0000000105047890 */ /* 0x000fe4000fffe0ff */
[----:B------:R-:W-:Y:S02]  /*39c0*/  ULEA UR8, UR5, UR18, 0x6 ;  /* 0x0000001205087291 */ /* 0x000fe4000f8e30ff */
[----:B------:R-:W-:Y:S01]  /*39d0*/  UISETP.NE.AND UP1, UPT, UR4, 0x3, UPT ;  /* 0x000000030400788c */ /* 0x000fe2000bf25270 */
[----:B------:R-:W-:Y:S01]  /*39e0*/  PLOP3.LUT P0, PT, PT, PT, UP0, 0x80, 0x8 ;  /* 0x000000000008781c */ /* 0x000fe20003f0f008 */
[----:B------:R-:W-:Y:S02]  /*39f0*/  UIADD3 UR11, UPT, UPT, UR11, 0x1, URZ ;  /* 0x000000010b0b7890 */ /* 0x000fe4000fffe0ff */
[----:B------:R-:W-:Y:S02]  /*3a00*/  USEL UR7, URZ, 0x1, UP1 ;  /* 0x00000001ff077887 */ /* 0x000fe40008800000 */
[----:B------:R-:W-:Y:S01]  /*3a10*/  USEL UR10, UR4, URZ, UP1 ;  /* 0x000000ff040a7287 */ /* 0x000fe20008800000 */
[----:B------:R-:W-:Y:S01]  /*3a20*/  UMOV UR9, 0xc0004010 ;  /* 0xc000401000097882 */ /* 0x000fe20000000000 */
[----:B------:R-:W-:Y:S02]  /*3a30*/  UIADD3 UR12, UPT, UPT, UR12, -0x1, URZ ;  /* 0xffffffff0c0c7890 */ /* 0x000fe4000fffe0ff */
[----:B------:R-:W-:Y:S01]  /*3a40*/  LOP3.LUT R2, R2, UR7, RZ, 0x3c, !PT ;  /* 0x0000000702027c12 */ /* 0x000fe2000f8e3cff */
[----:B------:R-:W-:Y:S01]  /*3a50*/  @UP0 ULEA UR4, UR10, UR13, 0x3 ;  /* 0x0000000d0a040291 */ /* 0x000fe2000f8e18ff */
[----:B------:R-:W-:Y:S02]  /*3a60*/  UMOV UR7, 0xc0004010 ;  /* 0xc000401000077882 */ /* 0x000fe40000000000 */
[----:B-1----:R-:W-:Y:S01]  /*3a70*/  @P0 SHF.L.U32 R0, R2, 0x1f, RZ ;  /* 0x0000001f02000819 */ /* 0x002fe200000006ff */
[----:B------:R-:W-:Y:S05]  /*3a80*/  UISETP.NE.AND UP0, UPT, UR11, UR14, UPT ;  /* 0x0000000e0b00728c */ /* 0x000fea000bf05270 */
[----:B------:R2:W3:Y:S01]  /*3a90*/  @P0 SYNCS.PHASECHK.TRANS64.TRYWAIT P2, [UR4], R0 ;  /* 0x00000000ff0005a7 */ /* 0x0004e20008041104 */
[----:B------:R-:W-:Y:S02]  /*3aa0*/  UIADD3 UR4, UPT, UPT, UR6, 0x18, URZ ;  /* 0x0000001806047890 */ /* 0x000fe4000fffe0ff */
[----:B------:R-:W-:Y:S03]  /*3ab0*/  ULEA UR6, UR5, UR17, 0x7 ;  /* 0x0000001105067291 */ /* 0x000fe6000f8e38ff */
[----:B------:R-:W-:Y:S06]  /*3ac0*/  UMOV UR5, UR10 ;  /* 0x0000000a00057c82 */ /* 0x000fec0008000000 */
[----:B------:R2:W-:Y:S01]  /*3ad0*/  UTCQMMA.2CTA gdesc[UR6], gdesc[UR8], tmem[UR15], tmem[UR22], idesc[UR23], UP2 ;  /* 0x00ff1608060075ea */ /* 0x0005e2000920030f */
[----:B------:R-:W-:Y:S01]  /*3ae0*/  UPLOP3.LUT UP2, UPT, UPT, UPT, UPT, 0x80, 0x8 ;  /* 0x000000000008789c */ /* 0x000fe20003f4f070 */
[----:B------:R2:W-:Y:S01]  /*3af0*/  UTCBAR.2CTA.MULTICAST [UR4], URZ, UR16 ;  /* 0x000000ff040073e9 */ /* 0x0005e20008200810 */
[----:B------:R-:W-:Y:S09]  /*3b00*/  BRA.U UP0, `(.L_x_72) ;  /* 0xfffffffd008c7547 */ /* 0x000ff2000b83ffff */
.L_x_69:
[----:B--2---:R-:W-:Y:S01]  /*3b10*/  UIADD3 UR4, UPT, UPT, UR19, 0x70, URZ ;  /* 0x0000007013047890 */ /* 0x004fe2000fffe0ff */
[----:B------:R-:W-:-:S08]  /*3b20*/  UMOV UR11, UR14 ;  /* 0x0000000e000b7c82 */ /* 0x000fd00008000000 */
[----:B------:R2:W-:Y:S01]  /*3b30*/  UTCBAR.2CTA.MULTICAST [UR4], URZ, UR24 ;  /* 0x000000ff040073e9 */ /* 0x0005e20008200818 */
[----:B------:R-:W-:Y:S02]  /*3b40*/  NOP ;  /* 0x0000000000007918 */ /* 0x000fe40000000000 */
.L_x_67:
[----:B--2---:R-:W-:Y:S01]  /*3b50*/  UIADD3 UR4, UPT, UPT, UR20, 0x1, URZ ;  /* 0x0000000114047890 */ /* 0x004fe2000fffe0ff */
[----:B------:R-:W-:-:S03]  /*3b60*/  ISETP.NE.AND P0, PT, R8, 0x2, PT ;  /* 0x000000020800780c */ /* 0x000fc60003f05270 */
[----:B------:R-:W-:Y:S01]  /*3b70*/  UISETP.NE.AND UP0, UPT, UR4, 0x4, UPT ;  /* 0x000000040400788c */ /* 0x000fe2000bf05270 */
[----:B-1----:R-:W-:Y:S02]  /*3b80*/  SEL R0, RZ, 0x1, P0 ;  /* 0x00000001ff007807 */ /* 0x002fe40000000000 */
[----:B------:R-:W-:Y:S01]  /*3b90*/  SEL R8, R8, RZ, P0 ;  /* 0x000000ff08087207 */ /* 0x000fe20000000000 */
[----:B------:R-:W-:Y:S01]  /*3ba0*/  USEL UR5, URZ, 0x1, UP0 ;  /* 0x00000001ff057887 */ /* 0x000fe20008000000 */
[----:B------:R-:W-:Y:S01]  /*3bb0*/  LOP3.LUT R3, R3, R0, RZ, 0x3c, !PT ;  /* 0x0000000003037212 */ /* 0x000fe200078e3cff */
[----:B------:R-:W-:-:S04]  /*3bc0*/  USEL UR20, UR4, URZ, UP0 ;  /* 0x000000ff04147287 */ /* 0x000fc80008000000 */
[----:B------:R-:W-:Y:S01]  /*3bd0*/  LOP3.LUT R9, R9, UR5, RZ, 0x3c, !PT ;  /* 0x0000000509097c12 */ /* 0x000fe2000f8e3cff */
[----:B------:R-:W-:Y:S07]  /*3be0*/  @P1 BRA `(.L_x_73) ;  /* 0xfffffff800c41947 */ /* 0x000fee000383ffff */
[----:B------:R-:W1:Y:S01]  /*3bf0*/  S2UR UR8, SR_CgaCtaId ;  /* 0x00000000000879c3 */ /* 0x000e620000008800 */
[----:B------:R-:W-:Y:S01]  /*3c00*/  ELECT P0, URZ, PT ;  /* 0x0000000000ff782f */ /* 0x000fe20003800000 */
[----:B------:R-:W-:Y:S01]  /*3c10*/  HFMA2 R0, -RZ, RZ, 0, 5.9604644775390625e-08 ;  /* 0x00000001ff007431 */ /* 0x000fe200000001ff */
[----:B------:R-:W-:-:S05]  /*3c20*/  UMOV UR4, 0x40 ;  /* 0x0000004000047882 */ /* 0x000fca0000000000 */
[----:B------:R-:W-:Y:S01]  /*3c30*/  UVIRTCOUNT.DEALLOC.SMPOOL 0x80 ;  /* 0x000000800000784c */ /* 0x000fe20000000000 */
[----:B------:R-:W-:Y:S02]  /*3c40*/  UISETP.NE.AND UP1, UPT, UR27, URZ, UPT ;  /* 0x000000ff1b00728c */ /* 0x000fe4000bf25270 */
[----:B-1----:R-:W-:-:S09]  /*3c50*/  ULEA UR8, UR8, UR4, 0x18 ;  /* 0x0000000408087291 */ /* 0x002fd2000f8ec0ff */
[----:B------:R1:W-:Y:S01]  /*3c60*/  @P0 STS.U8 [UR8+0x1c], R0 ;  /* 0x00001c00ff000988 */ /* 0x0003e20008000008 */
[----:B------:R-:W-:Y:S05]  /*3c70*/  BRA.U UP1, `(.L_x_74) ;  /* 0x0000000101a07547 */ /* 0x000fea000b800000 */
[----:B------:R-:W-:Y:S01]  /*3c80*/  UIADD3 UR7, UPT, UPT, UR13, 0x90, URZ ;  /* 0x000000900d077890 */ /* 0x000fe2000fffe0ff */
[----:B------:R-:W-:-:S03]  /*3c90*/  SHF.L.U32 R2, R9, 0x1f, RZ ;  /* 0x0000001f09027819 */ /* 0x000fc600000006ff */
[----:B------:R-:W-:-:S09]  /*3ca0*/  ULEA UR4, UR20, UR7, 0x3 ;  /* 0x0000000714047291 */ /* 0x000fd2000f8e18ff */
[----:B------:R-:W2:Y:S02]  /*3cb0*/  SYNCS.PHASECHK.TRANS64.TRYWAIT P0, [UR4], R2 ;  /* 0x00000002ff0075a7 */ /* 0x000ea40008001104 */
[----:B--2---:R-:W-:Y:S05]  /*3cc0*/  @!P0 BRA `(.L_x_75) ;  /* 0x00000034004c8947 */ /* 0x004fea0003800000 */
.L_x_133:
[----:B------:R-:W-:-:S04]  /*3cd0*/  UIADD3 UR4, UPT, UPT, UR20, 0x1, URZ ;  /* 0x0000000114047890 */ /* 0x000fc8000fffe0ff */
[----:B------:R-:W-:-:S04]  /*3ce0*/  UISETP.NE.AND UP0, UPT, UR4, 0x4, UPT ;  /* 0x000000040400788c */ /* 0x000fc8000bf05270 */
[----:B------:R-:W-:Y:S02]  /*3cf0*/  USEL UR6, URZ, 0x1, UP0 ;  /* 0x00000001ff067887 */ /* 0x000fe40008000000 */
[----:B------:R-:W-:-:S04]  /*3d00*/  USEL UR4, UR4, URZ, UP0 ;  /* 0x000000ff04047287 */ /* 0x000fc80008000000 */
[----:B------:R-:W-:Y:S01]  /*3d10*/  ULEA UR5, UR4, UR7, 0x3 ;  /* 0x0000000704057291 */ /* 0x000fe2000f8e18ff */
[----:B-1----:R-:W-:-:S04]  /*3d20*/  LOP3.LUT R2, R9, UR6, RZ, 0x3c, !PT ;  /* 0x0000000609027c12 */ /* 0x002fc8000f8e3cff */
[----:B------:R-:W-:-:S04]  /*3d30*/  SHF.L.U32 R3, R2, 0x1f, RZ ;  /* 0x0000001f02037819 */ /* 0x000fc800000006ff */
[----:B------:R-:W1:Y:S02]  /*3d40*/  SYNCS.PHASECHK.TRANS64.TRYWAIT P0, [UR5], R3 ;  /* 0x00000003ff0075a7 */ /* 0x000e640008001105 */
[----:B-1----:R-:W-:Y:S05]  /*3d50*/  @!P0 BRA `(.L_x_76) ;  /* 0x0000003400408947 */ /* 0x002fea0003800000 */
.L_x_135:
        /* <DEDUP_REMOVED lines=9> */
.L_x_137:
[----:B------:R-:W-:-:S04]  /*3df0*/  UIADD3 UR4, UPT, UPT, UR4, 0x1, URZ ;  /* 0x0000000104047890 */ /* 0x000fc8000fffe0ff */
[----:B------:R-:W-:-:S04]  /*3e00*/  UISETP.NE.AND UP0, UPT, UR4, 0x4, UPT ;  /* 0x000000040400788c */ /* 0x000fc8000bf05270 */
[----:B------:R-:W-:Y:S02]  /*3e10*/  USEL UR5, URZ, 0x1, UP0 ;  /* 0x00000001ff057887 */ /* 0x000fe40008000000 */
[----:B------:R-:W-:-:S04]  /*3e20*/  USEL UR4, UR4, URZ, UP0 ;  /* 0x000000ff04047287 */ /* 0x000fc80008000000 */
[----:B------:R-:W-:Y:S01]  /*3e30*/  ULEA UR4, UR4, UR7, 0x3 ;  /* 0x0000000704047291 */ /* 0x000fe2000f8e18ff */
[----:B------:R-:W-:-:S04]  /*3e40*/  LOP3.LUT R2, R2, UR5, RZ, 0x3c, !PT ;  /* 0x0000000502027c12 */ /* 0x000fc8000f8e3cff */
[----:B------:R-:W-:Y:S01]  /*3e50*/  SHF.L.U32 R2, R2, 0x1f, RZ ;  /* 0x0000001f02027819 */ /* 0x000fe200000006ff */
[----:B-1----:R-:W-:-:S04]  /*3e60*/  IMAD.U32 R0, RZ, RZ, UR4 ;  /* 0x00000004ff007e24 */ /* 0x002fc8000f8e00ff */
[----:B------:R1:W2:Y:S03]  /*3e70*/  SYNCS.PHASECHK.TRANS64.TRYWAIT P0, [R0+URZ], R2 ;  /* 0x00000002000075a7 */ /* 0x0002a600080011ff */
[----:B--2---:R-:W-:Y:S05]  /*3e80*/  @!P0 NANOSLEEP.SYNCS 0x989680 ;  /* 0x009896800000895d */ /* 0x004fea0003900000 */
[----:B------:R-:W2:Y:S02]  /*3e90*/  @!P0 SYNCS.PHASECHK.TRANS64 P0, [R0+URZ], R2 ;  /* 0x00000002000085a7 */ /* 0x000ea400080010ff */
[----:B--2---:R-:W-:Y:S05]  /*3ea0*/  @P0 BRA `(.L_x_78) ;  /* 0x0000000000200947 */ /* 0x004fea0003800000 */
.L_x_79:
[----:B--2---:R2:W4:Y:S02]  /*3eb0*/  SYNCS.PHASECHK.TRANS64.TRYWAIT P0, [R0+URZ], R2 ;  /* 0x00000002000075a7 */ /* 0x00452400080011ff */
[----:B----4-:R-:W-:Y:S05]  /*3ec0*/  @!P0 NANOSLEEP.SYNCS 0x989680 ;  /* 0x009896800000895d */ /* 0x010fea0003900000 */
[----:B------:R-:W4:Y:S02]  /*3ed0*/  @!P0 SYNCS.PHASECHK.TRANS64 P0, [R0+URZ], R2 ;  /* 0x00000002000085a7 */ /* 0x000f2400080010ff */
[----:B----4-:R-:W-:Y:S05]  /*3ee0*/  @!P0 BRA `(.L_x_79) ;  /* 0xfffffffc00f08947 */ /* 0x010fea000383ffff */
[----:B------:R-:W-:Y:S05]  /*3ef0*/  BRA `(.L_x_78) ;  /* 0x00000000000c7947 */ /* 0x000fea0003800000 */
.L_x_74:
[----:B------:R-:W-:-:S04]  /*3f00*/  UIADD3 UR4, UPT, UPT, UR13, 0xd0, URZ ;  /* 0x000000d00d047890 */ /* 0x000fc8000fffe0ff */
[----:B------:R-:W-:-:S09]  /*3f10*/  UPRMT UR4, UR29, 0x654, UR4 ;  /* 0x000006541d047896 */ /* 0x000fd20008000004 */
[----:B------:R-:W-:Y:S03]  /*3f20*/  SYNCS.ARRIVE.TRANS64.RED.A1T0 RZ, [UR4], RZ ;  /* 0x000000ffffff79a7 */ /* 0x000fe60008100404 */
.L_x_78:
[----:B-12---:R-:W-:Y:S01]  /*3f30*/  SHF.L.U32 R2, RZ, 0x1f, RZ ;  /* 0x0000001fff027819 */ /* 0x006fe200000006ff */
[----:B------:R-:W-:Y:S01]  /*3f40*/  UIADD3 UR4, UPT, UPT, UR13, 0xd0, URZ ;  /* 0x000000d00d047890 */ /* 0x000fe2000fffe0ff */
[----:B------:R-:W-:Y:S02]  /*3f50*/  PLOP3.LUT P0, PT, PT, PT, UP1, 0x80, 0x8 ;  /* 0x000000000008781c */ /* 0x000fe40003f0f018 */
[----:B------:R-:W1:Y:S02]  /*3f60*/  SYNCS.PHASECHK.TRANS64.TRYWAIT P1, [UR13+0xd0], R2 ;  /* 0x0000d002ff0075a7 */ /* 0x000e64000802110d */
[----:B-1----:R-:W-:Y:S09]  /*3f70*/  @!P1 BRA `(.L_x_80) ;  /* 0x0000003000e89947 */ /* 0x002ff20003800000 */
.L_x_139:
[----:B------:R-:W-:Y:S01]  /*3f80*/  @!UP1 UPRMT UR4, UR29, 0x654, UR4 ;  /* 0x000006541d049896 */ /* 0x000fe20008000004 */
[----:B------:R-:W-:Y:S01]  /*3f90*/  UMOV UR5, 0xffff ;  /* 0x0000ffff00057882 */ /* 0x000fe20000000000 */
[----:B------:R-:W-:-:S07]  /*3fa0*/  UMOV UR6, 0x1 ;  /* 0x0000000100067882 */ /* 0x000fce0000000000 */
[----:B------:R-:W-:Y:S01]  /*3fb0*/  @!P0 SYNCS.ARRIVE.TRANS64.RED.A1T0 RZ, [UR4], RZ ;  /* 0x000000ffffff89a7 */ /* 0x000fe20008100404 */
[----:B------:R-:W-:Y:S01]  /*3fc0*/  NOP ;  /* 0x0000000000007918 */ /* 0x000fe20000000000 */
[----:B-1----:R-:W1:Y:S01]  /*3fd0*/  LDS R0, [UR8+0x14] ;  /* 0x00001408ff007984 */ /* 0x002e620008000800 */
[----:B------:R-:W-:-:S04]  /*3fe0*/  ULOP3.LUT UR4, UR26, 0xffff, URZ, 0xc0, !UPT ;  /* 0x0000ffff1a047892 */ /* 0x000fc8000f8ec0ff */
[----:B------:R-:W-:-:S04]  /*3ff0*/  USHF.R.U32.HI UR4, URZ, 0x5, UR4 ;  /* 0x00000005ff047899 */ /* 0x000fc80008011604 */
[----:B------:R-:W-:Y:S02]  /*4000*/  USHF.L.U32 UR5, UR5, UR4, URZ ;  /* 0x0000000405057299 */ /* 0x000fe400080006ff */
[----:B------:R-:W-:-:S04]  /*4010*/  USHF.L.U32 UR4, UR6, UR4, URZ ;  /* 0x0000000406047299 */ /* 0x000fc800080006ff */
[----:B-1----:R-:W-:-:S04]  /*4020*/  LOP3.LUT R0, R0, UR5, RZ, 0xc0, !PT ;  /* 0x0000000500007c12 */ /* 0x002fc8000f8ec0ff */
[----:B------:R-:W-:-:S13]  /*4030*/  ISETP.NE.AND P0, PT, R0, UR5, PT ;  /* 0x0000000500007c0c */ /* 0x000fda000bf05270 */
[----:B------:R-:W-:Y:S05]  /*4040*/  @P0 BRA `(.L_x_81) ;  /* 0x0000000000580947 */ /* 0x000fea0003800000 */
[----:B------:R-:W1:Y:S02]  /*4050*/  LDS R0, [UR8+0x18] ;  /* 0x00001808ff007984 */ /* 0x000e640008000800 */
[----:B-1----:R-:W-:-:S04]  /*4060*/  LOP3.LUT R0, R0, UR4, RZ, 0xc0, !PT ;  /* 0x0000000400007c12 */ /* 0x002fc8000f8ec0ff */
[----:B------:R-:W-:-:S13]  /*4070*/  ISETP.NE.AND P0, PT, R0, UR4, PT ;  /* 0x0000000400007c0c */ /* 0x000fda000bf05270 */
[----:B------:R-:W-:Y:S05]  /*4080*/  @P0 BRA `(.L_x_82) ;  /* 0x00000000003c0947 */ /* 0x000fea0003800000 */
[----:B------:R-:W1:Y:S01]  /*4090*/  S2R R2, SR_LANEID ;  /* 0x0000000000027919 */ /* 0x000e620000000000 */
[----:B------:R-:W-:-:S06]  /*40a0*/  ULOP3.LUT UR5, URZ, UR5, URZ, 0x33, !UPT ;  /* 0x00000005ff057292 */ /* 0x000fcc000f8e33ff */
[----:B------:R-:W-:-:S04]  /*40b0*/  IMAD.U32 R0, RZ, RZ, UR5 ;  /* 0x00000005ff007e24 */ /* 0x000fc8000f8e00ff */
[----:B------:R2:W4:Y:S02]  /*40c0*/  REDUX UR7, R0 ;  /* 0x00000000000773c4 */ /* 0x0005240000000000 */
[----:B------:R1:W-:Y:S01]  /*40d0*/  UTCATOMSWS.AND URZ, UR5 ;  /* 0x0000000500ff79e3 */ /* 0x0003e20008000000 */
[----:B--2---:R-:W-:Y:S01]  /*40e0*/  LOP3.LUT R0, RZ, UR4, RZ, 0x33, !PT ;  /* 0x00000004ff007c12 */ /* 0x004fe2000f8e33ff */
[----:B------:R-:W-:Y:S02]  /*40f0*/  VOTEU.ANY UR4, UPT, PT ;  /* 0x0000000000047886 */ /* 0x000fe400038e0100 */
[----:B------:R-:W-:Y:S02]  /*4100*/  UFLO.U32 UR4, UR4 ;  /* 0x00000004000472bd */ /* 0x000fe400080e0000 */
[----:B------:R-:W2:Y:S04]  /*4110*/  REDUX UR6, R0 ;  /* 0x00000000000673c4 */ /* 0x000ea80000000000 */
[----:B-1----:R-:W-:-:S02]  /*4120*/  ISETP.EQ.U32.AND P0, PT, R2, UR4, PT ;  /* 0x0000000402007c0c */ /* 0x002fc4000bf02070 */
[----:B----4-:R-:W-:-:S11]  /*4130*/  MOV R2, UR7 ;  /* 0x0000000700027c02 */ /* 0x010fd60008000f00 */
[----:B------:R1:W-:Y:S01]  /*4140*/  @P0 ATOMS.AND RZ, [UR8+0x14], R2 ;  /* 0x00001402ffff098c */ /* 0x0003e2000a800008 */
[----:B--2---:R-:W-:-:S05]  /*4150*/  IMAD.U32 R0, RZ, RZ, UR6 ;  /* 0x00000006ff007e24 */ /* 0x004fca000f8e00ff */
[----:B------:R1:W-:Y:S01]  /*4160*/  @P0 ATOMS.AND RZ, [UR8+0x18], R0 ;  /* 0x00001800ffff098c */ /* 0x0003e2000a800008 */
[----:B------:R-:W-:Y:S05]  /*4170*/  BRA `(.L_x_83) ;  /* 0x0000000000147947 */ /* 0x000fea0003800000 */
.L_x_82:
[----:B------:R-:W-:Y:S02]  /*4180*/  MOV R2, 0x41a0 ;  /* 0x000041a000027802 */ /* 0x000fe40000000f00 */
[----:B---3-5:R-:W-:Y:S05]  /*4190*/  CALL.REL.NOINC `($__internal_0_$__cuda_sm10x_tcgen05_guardrail_trap_col_being_dealloced_not_returned_by_alloc) ;  /* 0x0000003000fc7944 */ /* 0x028fea0003c00000 */
[----:B------:R-:W-:Y:S05]  /*41a0*/  BRA `(.L_x_83) ;  /* 0x0000000000087947 */ /* 0x000fea0003800000 */
.L_x_81:
[----:B------:R-:W-:Y:S02]  /*41b0*/  MOV R2, 0x41d0 ;  /* 0x000041d000027802 */ /* 0x000fe40000000f00 */
[----:B---3-5:R-:W-:Y:S05]  /*41c0*/  CALL.REL.NOINC `($__internal_2_$__cuda_sm10x_tcgen05_guardrail_trap_unallocated_columns_being_dealloced) ;  /* 0x0000003400087944 */ /* 0x028fea0003c00000 */
.L_x_83:
[----:B------:R-:W-:Y:S01]  /*41d0*/  NOP ;  /* 0x0000000000007918 */ /* 0x000fe20000000000 */
[----:B------:R-:W-:Y:S05]  /*41e0*/  EXIT ;  /* 0x000000000000794d */ /* 0x000fea0003800000 */
.L_x_54:
[----:B------:R-:W-:-:S09]  /*41f0*/  UISETP.NE.OR UP0, UPT, UR13, 0x3, !UP3 ;  /* 0x000000030d00788c */ /* 0x000fd2000df05670 */
[----:B------:R-:W-:Y:S05]  /*4200*/  BRA.U UP0, `(.L_x_84) ;  /* 0x0000000d000c7547 */ /* 0x000fea000b800000 */
[----:B------:R-:W1:Y:S01]  /*4210*/  S2UR UR10, SR_CgaCtaId ;  /* 0x00000000000a79c3 */ /* 0x000e620000008800 */
[----:B------:R-:W2:Y:S01]  /*4220*/  LDCU UR26, c[0x0][0x370] ;  /* 0x00006e00ff1a77ac */ /* 0x000ea20008000800 */
[----:B------:R-:W-:Y:S02]  /*4230*/  HFMA2 R13, -RZ, RZ, 0, 0 ;  /* 0x00000000ff0d7431 */ /* 0x000fe400000001ff */
[----:B------:R-:W-:Y:S01]  /*4240*/  IMAD.MOV.U32 R15, RZ, RZ, 0x1 ;  /* 0x00000001ff0f7424 */ /* 0x000fe200078e00ff */
[----:B------:R-:W-:Y:S01]  /*4250*/  MOV R12, 0x1000 ;  /* 0x00001000000c7802 */ /* 0x000fe20000000f00 */
[----:B------:R-:W2:Y:S01]  /*4260*/  LDCU.128 UR28, c[0x0][0xb10] ;  /* 0x00016200ff1c77ac */ /* 0x000ea20008000c00 */
[----:B------:R-:W-:Y:S01]  /*4270*/  IMAD.MOV.U32 R14, RZ, RZ, RZ ;  /* 0x000000ffff0e7224 */ /* 0x000fe200078e00ff */
[----:B------:R-:W3:Y:S01]  /*4280*/  LDC.64 R16, c[0x0][0x348] ;  /* 0x0000d200ff107b82 */ /* 0x000ee20000000a00 */
[----:B------:R-:W4:Y:S01]  /*4290*/  LDCU UR25, c[0x0][0x374] ;  /* 0x00006e80ff1977ac */ /* 0x000f220008000800 */
[----:B------:R-:W1:Y:S06]  /*42a0*/  LDCU UR16, c[0x0][0xb0c] ;  /* 0x00016180ff1077ac */ /* 0x000e6c0008000800 */
[----:B------:R-:W3:Y:S01]  /*42b0*/  LDC.64 R2, c[0x0][0x888] ;  /* 0x00022200ff027b82 */ /* 0x000ee20000000a00 */
[----:B------:R-:W1:Y:S01]  /*42c0*/  LDCU UR35, c[0x0][0xb20] ;  /* 0x00016400ff2377ac */ /* 0x000e620008000800 */
[----:B------:R-:W1:Y:S06]  /*42d0*/  LDCU UR4, c[0x0][0xb30] ;  /* 0x00016600ff0477ac */ /* 0x000e6c0008000800 */
[----:B------:R-:W3:Y:S01]  /*42e0*/  LDC.64 R4, c[0x0][0x890] ;  /* 0x00022400ff047b82 */ /* 0x000ee20000000a00 */
[----:B------:R-:W-:Y:S01]  /*42f0*/  UMOV UR17, 0x400 ;  /* 0x0000040000117882 */ /* 0x000fe20000000000 */
[----:B--2---:R-:W-:-:S02]  /*4300*/  UIMAD.WIDE.U32 UR6, UR26, UR28, URZ ;  /* 0x0000001c1a0672a5 */ /* 0x004fc4000f8e00ff */
[----:B----4-:R-:W-:Y:S02]  /*4310*/  UIMAD.WIDE.U32 UR8, UR25, UR31, URZ ;  /* 0x0000001f190872a5 */ /* 0x010fe4000f8e00ff */
[----:B-1----:R-:W-:Y:S02]  /*4320*/  ULEA UR17, UR10, UR17, 0x18 ;  /* 0x000000110a117291 */ /* 0x002fe4000f8ec0ff */
[----:B------:R-:W-:Y:S02]  /*4330*/  UPLOP3.LUT UP3, UPT, UPT, UPT, UPT, 0x40, 0x4 ;  /* 0x000000000004789c */ /* 0x000fe40003f6e870 */
[----:B------:R-:W-:Y:S01]  /*4340*/  UIADD3 UR27, UPT, UPT, UR17, 0x30, URZ ;  /* 0x00000030111b7890 */ /* 0x000fe2000fffe0ff */
[----:B------:R-:W-:Y:S01]  /*4350*/  UMOV UR6, UR7 ;  /* 0x0000000700067c82 */ /* 0x000fe20008000000 */
[----:B------:R-:W-:Y:S01]  /*4360*/  UMOV UR32, UR9 ;  /* 0x0000000900207c82 */ /* 0x000fe20008000000 */
[----:B------:R-:W-:Y:S02]  /*4370*/  UISETP.GE.AND UP0, UPT, UR40, 0x1, UPT ;  /* 0x000000012800788c */ /* 0x000fe4000bf06270 */
[----:B------:R-:W-:Y:S01]  /*4380*/  UISETP.NE.AND UP4, UPT, UR40, 0x1, UPT ;  /* 0x000000012800788c */ /* 0x000fe2000bf85270 */
[----:B------:R-:W1:Y:S01]  /*4390*/  LDCU.64 UR14, c[0x0][0xb28] ;  /* 0x00016500ff0e77ac */ /* 0x000e620008000a00 */
[----:B------:R-:W-:-:S02]  /*43a0*/  UISETP.NE.AND UP6, UPT, UR16, 0x1, UPT ;  /* 0x000000011000788c */ /* 0x000fc4000bfc5270 */
[----:B------:R-:W-:Y:S02]  /*43b0*/  UISETP.NE.AND UP5, UPT, UR30, 0x1, UPT ;  /* 0x000000011e00788c */ /* 0x000fe4000bfa5270 */
[----:B------:R-:W-:Y:S02]  /*43c0*/  UPRMT UR27, UR10, 0x654, UR27 ;  /* 0x000006540a1b7896 */ /* 0x000fe4000800001b */
[----:B------:R-:W-:Y:S02]  /*43d0*/  USHF.R.U32.HI UR33, URZ, UR29, UR6 ;  /* 0x0000001dff217299 */ /* 0x000fe40008011606 */
[----:B------:R-:W-:Y:S02]  /*43e0*/  USHF.R.U32.HI UR32, URZ, UR35, UR32 ;  /* 0x00000023ff207299 */ /* 0x000fe40008011620 */
[----:B------:R-:W-:-:S11]  /*43f0*/  UISETP.NE.AND UP2, UPT, UR4, 0x1, UPT ;  /* 0x000000010400788c */ /* 0x000fd6000bf45270 */
.L_x_92:
[C---:B------:R-:W-:Y:S02]  /*4400*/  LEA R7, R14.reuse, UR17, 0x3 ;  /* 0x000000110e077c11 */ /* 0x040fe4000f8e18ff */
[----:B------:R-:W-:Y:S02]  /*4410*/  SHF.L.U32 R0, R13, 0x1f, RZ ;  /* 0x0000001f0d007819 */ /* 0x000fe400000006ff */
[----:B------:R-:W-:Y:S02]  /*4420*/  LEA R8, R14, UR17, 0x4 ;  /* 0x000000110e087c11 */ /* 0x000fe4000f8e20ff */
[----:B--2---:R-:W2:Y:S02]  /*4430*/  SYNCS.PHASECHK.TRANS64.TRYWAIT P0, [R7+URZ+0x50], R0 ;  /* 0x00005000070075a7 */ /* 0x004ea400080011ff */
[----:B--2---:R-:W-:Y:S05]  /*4440*/  @!P0 BRA `(.L_x_85) ;  /* 0x0000002c00cc8947 */ /* 0x004fea0003800000 */
.L_x_140:
[----:B------:R-:W4:Y:S01]  /*4450*/  LDS.128 R8, [R8+0xe0] ;  /* 0x0000e00008087984 */ /* 0x000f220000000c00 */
[----:B------:R-:W-:Y:S01]  /*4460*/  UISETP.GE.AND UP0, UPT, UR40, 0x1, UPT ;  /* 0x000000012800788c */ /* 0x000fe2000bf06270 */
[----:B------:R-:W-:Y:S01]  /*4470*/  @!PT LDS RZ, [RZ] ;  /* 0x00000000fffff984 */ /* 0x000fe20000000800 */
[----:B------:R-:W-:Y:S01]  /*4480*/  @!PT LDS RZ, [RZ] ;  /* 0x00000000fffff984 */ /* 0x000fe20000000800 */
[----:B------:R-:W-:Y:S01]  /*4490*/  @!PT LDS RZ, [RZ] ;  /* 0x00000000fffff984 */ /* 0x000fe20000000800 */
[----:B------:R-:W-:Y:S01]  /*44a0*/  @!PT LDS RZ, [RZ] ;  /* 0x00000000fffff984 */ /* 0x000fe20000000800 */
[----:B------:R1:W-:Y:S06]  /*44b0*/  MEMBAR.ALL.CTA ;  /* 0x0000000000007992 */ /* 0x0003ec0000008000 */
[----:B-1----:R-:W1:Y:S01]  /*44c0*/  FENCE.VIEW.ASYNC.S ;  /* 0x00000000000073c6 */ /* 0x002e620000000000 */
[----:B----4-:R-:W-:Y:S11]  /*44d0*/  LOP3.LUT P0, RZ, R10, 0x1, RZ, 0xc0, !PT ;  /* 0x000000010aff7812 */ /* 0x010ff6000780c0ff */
[----:B------:R-:W-:Y:S02]  /*44e0*/  @!UPT UIADD3 URZ, UPT, UPT, URZ, URZ, URZ ;  /* 0x000000fffffff290 */ /* 0x000fe4000fffe0ff */
[----:B-1----:R-:W-:Y:S01]  /*44f0*/  VOTEU.ANY UP1, P0 ;  /* 0x0000000000ff7886 */ /* 0x002fe20000020100 */
[----:B------:R-:W-:Y:S11]  /*4500*/  PLOP3.LUT P0, PT, PT, PT, UP1, 0x80, 0x8 ;  /* 0x000000000008781c */ /* 0x000ff60003f0f018 */
[----:B------:R-:W-:Y:S02]  /*4510*/  @!UPT UIADD3 URZ, UPT, UPT, URZ, URZ, URZ ;  /* 0x000000fffffff290 */ /* 0x000fe4000fffe0ff */
[----:B--2---:R-:W-:Y:S02]  /*4520*/  @P0 SHF.R.U32.HI R0, RZ, 0x10, R9 ;  /* 0x00000010ff000819 */ /* 0x004fe40000011609 */
[----:B------:R-:W-:Y:S02]  /*4530*/  @P0 MOV R6, R8 ;  /* 0x0000000800060202 */ /* 0x000fe40000000f00 */
[----:B------:R-:W-:Y:S01]  /*4540*/  @P0 R2UR UR4, R0 ;  /* 0x00000000000402ca */ /* 0x000fe200000e0000 */
[----:B------:R-:W-:Y:S01]  /*4550*/  VIADD R0, R7, 0x60 ;  /* 0x0000006007007836 */ /* 0x000fe20000000000 */
[----:B------:R-:W-:Y:S02]  /*4560*/  @P0 LOP3.LUT R8, R9, 0xffff, RZ, 0xc0, !PT ;  /* 0x0000ffff09080812 */ /* 0x000fe400078ec0ff */
[----:B------:R-:W-:Y:S02]  /*4570*/  @P0 R2UR UR6, R6 ;  /* 0x00000000060602ca */ /* 0x000fe400000e0000 */
[----:B------:R-:W-:Y:S02]  /*4580*/  PRMT R0, RZ, 0x654, R0 ;  /* 0x00000654ff007816 */ /* 0x000fe40000000000 */
[----:B------:R-:W-:Y:S02]  /*4590*/  @P0 R2UR UR5, R8 ;  /* 0x00000000080502ca */ /* 0x000fe400000e0000 */
[----:B------:R1:W-:Y:S03]  /*45a0*/  SYNCS.ARRIVE.TRANS64.RED.A1T0 RZ, [R0+URZ], RZ ;  /* 0x000000ff00ff79a7 */ /* 0x0003e600081004ff */
[----:B------:R-:W-:Y:S04]  /*45b0*/  @UP1 UMOV UR24, UR4 ;  /* 0x0000000400181c82 */ /* 0x000fe80008000000 */
[----:B------:R-:W-:Y:S04]  /*45c0*/  @UP1 UMOV UR13, UR6 ;  /* 0x00000006000d1c82 */ /* 0x000fe80008000000 */
[----:B------:R-:W-:Y:S01]  /*45d0*/  @UP1 UMOV UR7, UR5 ;  /* 0x0000000500071c82 */ /* 0x000fe20008000000 */
[----:B------:R-:W-:Y:S05]  /*45e0*/  BRA.U !UP0, `(.L_x_86) ;  /* 0x0000000108a47547 */ /* 0x000fea000b800000 */
[----:B------:R-:W-:Y:S02]  /*45f0*/  UIMAD.WIDE.U32 UR10, UR7, UR31, URZ ;  /* 0x0000001f070a72a5 */ /* 0x000fe4000f8e00ff */
[----:B------:R-:W-:Y:S02]  /*4600*/  UIMAD.WIDE.U32 UR18, UR13, UR28, URZ ;  /* 0x0000001c0d1272a5 */ /* 0x000fe4000f8e00ff */
[----:B------:R-:W-:Y:S02]  /*4610*/  USEL UR4, UR25, UR32, !UP5 ;  /* 0x0000002019047287 */ /* 0x000fe4000e800000 */
[----:B------:R-:W-:Y:S02]  /*4620*/  USEL UR8, UR26, UR33, !UP6 ;  /* 0x000000211a087287 */ /* 0x000fe4000f000000 */
[----:B------:R-:W-:Y:S02]  /*4630*/  UIMAD.WIDE.U32 UR20, UR4, UR14, URZ ;  /* 0x0000000e041472a5 */ /* 0x000fe4000f8e00ff */
[----:B------:R-:W-:Y:S01]  /*4640*/  UIMAD.WIDE.U32 UR22, UR8, UR14, URZ ;  /* 0x0000000e081672a5 */ /* 0x000fe2000f8e00ff */
[----:B------:R-:W-:Y:S02]  /*4650*/  UMOV UR5, UR11 ;  /* 0x0000000b00057c82 */ /* 0x000fe40008000000 */
[----:B------:R-:W-:Y:S03]  /*4660*/  USHF.R.U32.HI UR6, URZ, UR35, UR5 ;  /* 0x00000023ff067299 */ /* 0x000fe60008011605 */
[----:B------:R-:W-:Y:S01]  /*4670*/  UMOV UR5, UR19 ;  /* 0x0000001300057c82 */ /* 0x000fe20008000000 */
[----:B------:R-:W-:Y:S02]  /*4680*/  USEL UR6, UR7, UR6, !UP5 ;  /* 0x0000000607067287 */ /* 0x000fe4000e800000 */
[----:B------:R-:W-:Y:S02]  /*4690*/  USHF.R.U32.HI UR9, URZ, UR29, UR5 ;  /* 0x0000001dff097299 */ /* 0x000fe40008011605 */
[----:B------:R-:W-:Y:S01]  /*46a0*/  UIMAD.WIDE.U32 UR10, UR6, UR14, URZ ;  /* 0x0000000e060a72a5 */ /* 0x000fe2000f8e00ff */
[----:B------:R-:W-:Y:S02]  /*46b0*/  UMOV UR5, UR21 ;  /* 0x0000001500057c82 */ /* 0x000fe40008000000 */
[----:B------:R-:W-:Y:S03]  /*46c0*/  @UP4 USHF.R.U32.HI UR4, URZ, UR15, UR5 ;  /* 0x0000000fff044299 */ /* 0x000fe60008011605 */
[----:B------:R-:W-:Y:S01]  /*46d0*/  UMOV UR5, UR23 ;  /* 0x0000001700057c82 */ /* 0x000fe20008000000 */
[----:B------:R-:W-:Y:S02]  /*46e0*/  UIMAD UR4, UR40, UR4, URZ ;  /* 0x00000004280472a4 */ /* 0x000fe4000f8e02ff */
[----:B------:R-:W-:Y:S02]  /*46f0*/  @UP4 USHF.R.U32.HI UR8, URZ, UR15, UR5 ;  /* 0x0000000fff084299 */ /* 0x000fe40008011605 */
[----:B------:R-:W-:Y:S02]  /*4700*/  USEL UR5, UR13, UR9, !UP6 ;  /* 0x000000090d057287 */ /* 0x000fe4000f000000 */
[----:B------:R-:W-:Y:S02]  /*4710*/  UIMAD UR9, UR40, UR8, URZ ;  /* 0x00000008280972a4 */ /* 0x000fe4000f8e02ff */
[----:B------:R-:W-:Y:S03]  /*4720*/  UISETP.GE.AND UP0, UPT, UR6, UR4, UPT ;  /* 0x000000040600728c */ /* 0x000fe6000bf06270 */
[----:B------:R-:W-:Y:S01]  /*4730*/  UMOV UR4, UR11 ;  /* 0x0000000b00047c82 */ /* 0x000fe20008000000 */
[----:B------:R-:W-:Y:S02]  /*4740*/  UISETP.GE.OR UP0, UPT, UR5, UR9, UP0 ;  /* 0x000000090500728c */ /* 0x000fe40008706670 */
[----:B------:R-:W-:Y:S02]  /*4750*/  USHF.R.U32.HI UR4, URZ, UR15, UR4 ;  /* 0x0000000fff047299 */ /* 0x000fe40008011604 */
[----:B------:R-:W-:Y:S02]  /*4760*/  UIMAD.WIDE.U32 UR10, UR5, UR14, URZ ;  /* 0x0000000e050a72a5 */ /* 0x000fe4000f8e00ff */
[----:B------:R-:W-:Y:S04]  /*4770*/  USEL UR12, UR6, UR4, !UP4 ;  /* 0x00000004060c7287 */ /* 0x000fe8000e000000 */
[----:B------:R-:W-:Y:S01]  /*4780*/  UIADD3 UR9, UPT, UPT, -UR12, URZ, URZ ;  /* 0x000000ff0c097290 */ /* 0x000fe2000fffe1ff */
[----:B------:R-:W-:Y:S02]  /*4790*/  @!UP0 UMOV UR4, UR11 ;  /* 0x0000000b00048c82 */ /* 0x000fe40008000000 */
[----:B------:R-:W-:Y:S02]  /*47a0*/  @!UP0 USHF.R.U32.HI UR4, URZ, UR15, UR4 ;  /* 0x0000000fff048299 */ /* 0x000fe40008011604 */
[----:B------:R-:W-:Y:S02]  /*47b0*/  UIMAD UR9, UR40, UR9, UR6 ;  /* 0x00000009280972a4 */ /* 0x000fe4000f8e0206 */
[----:B------:R-:W-:Y:S04]  /*47c0*/  @!UP0 USEL UR4, UR5, UR4, !UP4 ;  /* 0x0000000405048287 */ /* 0x000fe8000e000000 */
[----:B------:R-:W-:Y:S02]  /*47d0*/  @!UP0 UIMAD UR9, UR8, UR9, UR4 ;  /* 0x00000009080982a4 */ /* 0x000fe4000f8e0204 */
[----:B------:R-:W-:Y:S02]  /*47e0*/  @!UP0 UIADD3 UR10, UPT, UPT, UR12, -UR4, URZ ;  /* 0x800000040c0a8290 */ /* 0x000fe4000fffe0ff */
[----:B------:R-:W-:Y:S02]  /*47f0*/  UIADD3 UR4, UPT, UPT, -UR5, URZ, URZ ;  /* 0x000000ff05047290 */ /* 0x000fe4000fffe1ff */
[----:B------:R-:W-:Y:S02]  /*4800*/  UIADD3 UR8, UPT, UPT, -UR6, URZ, URZ ;  /* 0x000000ff06087290 */ /* 0x000fe4000fffe1ff */
[----:B------:R-:W-:Y:S02]  /*4810*/  @!UP0 UIMAD UR6, UR10, UR40, UR5 ;  /* 0x000000280a0682a4 */ /* 0x000fe4000f8e0205 */
[----:B------:R-:W-:Y:S02]  /*4820*/  UIMAD UR13, UR16, UR4, UR13 ;  /* 0x00000004100d72a4 */ /* 0x000fe4000f8e020d */
[----:B------:R-:W-:Y:S01]  /*4830*/  UIMAD UR7, UR30, UR8, UR7 ;  /* 0x000000081e0772a4 */ /* 0x000fe2000f8e0207 */
[----:B------:R-:W-:Y:S02]  /*4840*/  @!UP0 UMOV UR5, UR9 ;  /* 0x0000000900058c82 */ /* 0x000fe40008000000 */
[----:B------:R-:W-:Y:S02]  /*4850*/  UIMAD UR13, UR5, UR16, UR13 ;  /* 0x00000010050d72a4 */ /* 0x000fe4000f8e020d */
[----:B------:R-:W-:Y:S11]  /*4860*/  UIMAD UR7, UR6, UR30, UR7 ;  /* 0x0000001e060772a4 */ /* 0x000ff6000f8e0207 */
[----:B------:R-:W-:Y:S01]  /*4870*/  @!UPT UIADD3 URZ, UPT, UPT, URZ, URZ, URZ ;  /* 0x000000fffffff290 */ /* 0x000fe2000fffe0ff */
.L_x_86:
[----:B------:R-:W2:Y:S01]  /*4880*/  @!UP2 LDCU.128 UR20, c[0x0][0xb10] ;  /* 0x00016200ff14a7ac */ /* 0x000ea20008000c00 */
[C---:B---3--:R-:W-:Y:S02]  /*4890*/  ISETP.NE.U32.AND P1, PT, R4.reuse, RZ, PT ;  /* 0x000000ff0400720c */ /* 0x048fe40003f25070 */
[----:B------:R-:W-:Y:S02]  /*48a0*/  ISETP.NE.U32.AND P0, PT, R4, RZ, PT ;  /* 0x000000ff0400720c */ /* 0x000fe40003f05070 */
[C---:B------:R-:W-:Y:S02]  /*48b0*/  ISETP.NE.AND.EX P1, PT, R5.reuse, RZ, PT, P1 ;  /* 0x000000ff0500720c */ /* 0x040fe40003f25310 */
[----:B------:R-:W-:Y:S01]  /*48c0*/  ISETP.NE.AND.EX P0, PT, R5, RZ, PT, P0 ;  /* 0x000000ff0500720c */ /* 0x000fe20003f05300 */
[----:B------:R-:W3:Y:S01]  /*48d0*/  @!UP2 LDCU UR5, c[0x0][0xb0c] ;  /* 0x00016180ff05a7ac */ /* 0x000ee20008000800 */
[----:B------:R-:W-:Y:S01]  /*48e0*/  SHF.L.U32 R6, R15, 0x1f, RZ ;  /* 0x0000001f0f067819 */ /* 0x000fe200000006ff */
[----:B--2---:R-:W-:Y:S07]  /*48f0*/  UIMAD.WIDE.U32 UR8, UR13, UR20, URZ ;  /* 0x000000140d0872a5 */ /* 0x004fee000f8e00ff */
[----:B------:R-:W-:Y:S01]  /*4900*/  @!UP2 UMOV UR4, UR9 ;  /* 0x000000090004ac82 */ /* 0x000fe20008000000 */
[----:B---3--:R-:W-:Y:S02]  /*4910*/  @!UP2 UISETP.NE.AND UP0, UPT, UR5, 0x1, UPT ;  /* 0x000000010500a88c */ /* 0x008fe4000bf05270 */
[----:B------:R-:W-:Y:S02]  /*4920*/  @!UP2 USHF.R.U32.HI UR4, URZ, UR21, UR4 ;  /* 0x00000015ff04a299 */ /* 0x000fe40008011604 */
[----:B------:R-:W-:Y:S02]  /*4930*/  UIMAD.WIDE.U32 UR8, UR7, UR23, URZ ;  /* 0x00000017070872a5 */ /* 0x000fe4000f8e00ff */
[----:B------:R-:W-:Y:S02]  /*4940*/  @!UP2 USEL UR10, UR13, UR4, !UP0 ;  /* 0x000000040d0aa287 */ /* 0x000fe4000c000000 */
[----:B------:R-:W-:Y:S03]  /*4950*/  @!UP2 UISETP.NE.AND UP0, UPT, UR22, 0x1, UPT ;  /* 0x000000011600a88c */ /* 0x000fe6000bf05270 */
[----:B------:R-:W-:Y:S02]  /*4960*/  @!UP2 UMOV UR6, UR9 ;  /* 0x000000090006ac82 */ /* 0x000fe40008000000 */
[----:B------:R-:W2:Y:S02]  /*4970*/  @!UP2 LDCU UR4, c[0x0][0xb20] ;  /* 0x00016400ff04a7ac */ /* 0x000ea40008000800 */
[----:B--2---:R-:W-:Y:S04]  /*4980*/  @!UP2 USHF.R.U32.HI UR6, URZ, UR4, UR6 ;  /* 0x00000004ff06a299 */ /* 0x004fe80008011606 */
[----:B------:R-:W-:Y:S04]  /*4990*/  @!UP2 USEL UR6, UR7, UR6, !UP0 ;  /* 0x000000060706a287 */ /* 0x000fe8000c000000 */
[----:B------:R-:W-:Y:S02]  /*49a0*/  @!UP2 UIADD3 UR4, UPT, UPT, -UR10, UR6, URZ ;  /* 0x000000060a04a290 */ /* 0x000fe4000fffe1ff */
[----:B------:R-:W-:Y:S02]  /*49b0*/  @!UP2 UIADD3 UR6, UPT, UPT, UR10, -UR6, URZ ;  /* 0x800000060a06a290 */ /* 0x000fe4000fffe0ff */
[----:B------:R-:W-:Y:S02]  /*49c0*/  @!UP2 UIMAD UR13, UR4, UR5, UR13 ;  /* 0x00000005040da2a4 */ /* 0x000fe4000f8e020d */
[----:B------:R-:W-:Y:S01]  /*49d0*/  @!UP2 UIMAD UR7, UR6, UR22, UR7 ;  /* 0x000000160607a2a4 */ /* 0x000fe2000f8e0207 */
[----:B------:R-:W-:Y:S11]  /*49e0*/  BRA.U UP3, `(.L_x_87) ;  /* 0x0000000103107547 */ /* 0x000ff6000b800000 */
[----:B------:R-:W-:Y:S04]  /*49f0*/  MOV R7, UR34 ;  /* 0x0000002200077c02 */ /* 0x000fe80008000f00 */
[----:B------:R-:W-:Y:S04]  /*4a00*/  SHF.L.U32 R7, R7, 0x1f, RZ ;  /* 0x0000001f07077819 */ /* 0x000fe800000006ff */
[----:B------:R-:W2:Y:S02]  /*4a10*/  SYNCS.PHASECHK.TRANS64.TRYWAIT P2, [UR17+0x48], R7 ;  /* 0x00004807ff0075a7 */ /* 0x000ea40008041111 */
[----:B--2---:R-:W-:Y:S05]  /*4a20*/  @!P2 BRA `(.L_x_88) ;  /* 0x000000280068a947 */ /* 0x004fea0003800000 */
.L_x_87:
[----:B------:R-:W-:Y:S05]  /*4a30*/  @!P1 BRA `(.L_x_89) ;  /* 0x0000000000309947 */ /* 0x000fea0003800000 */
[----:B------:R-:W-:Y:S01]  /*4a40*/  ISETP.NE.U32.AND P1, PT, R2, RZ, PT ;  /* 0x000000ff0200720c */ /* 0x000fe20003f25070 */
[----:B------:R-:W2:Y:S01]  /*4a50*/  LDCU.64 UR4, c[0x0][0x358] ;  /* 0x00006b00ff0477ac */ /* 0x000ea20008000a00 */
[----:B------:R-:W-:Y:S02]  /*4a60*/  IMAD.MOV.U32 R80, RZ, RZ, 0x1 ;  /* 0x00000001ff507424 */ /* 0x000fe400078e00ff */
[----:B------:R-:W-:Y:S11]  /*4a70*/  ISETP.NE.AND.EX P1, PT, R3, RZ, PT, P1 ;  /* 0x000000ff0300720c */ /* 0x000ff60003f25310 */
[----:B------:R-:W-:Y:S02]  /*4a80*/  @!UPT UIADD3 URZ, UPT, UPT, URZ, URZ, URZ ;  /* 0x000000fffffff290 */ /* 0x000fe4000fffe0ff */
[----:B------:R-:W3:Y:S01]  /*4a90*/  @P1 LDC.64 R8, c[0x0][0x888] ;  /* 0x00022200ff081b82 */ /* 0x000ee20000000a00 */
[----:B-1----:R-:W-:Y:S04]  /*4aa0*/  @P1 IMAD R0, R4, UR36, RZ ;  /* 0x0000002404001c24 */ /* 0x002fe8000f8e02ff */
[----:B---3--:R-:W-:Y:S04]  /*4ab0*/  @P1 IMAD.WIDE R8, R0, 0x4, R8 ;  /* 0x0000000400081825 */ /* 0x008fe800078e0208 */
[----:B------:R-:W-:Y:S01]  /*4ac0*/  HFMA2 R0, -RZ, RZ, 0, 5.9604644775390625e-08 ;  /* 0x00000001ff007431 */ /* 0x000fe200000001ff */
[----:B--2--5:R2:W5:Y:S04]  /*4ad0*/  @P1 LDG.E R39, desc[UR4][R8.64] ;  /* 0x0000000408271981 */ /* 0x024568000c1e1900 */
[----:B------:R-:W-:Y:S01]  /*4ae0*/  @!P1 PRMT R80, R0, 0x7610, R80 ;  /* 0x0000761000509816 */ /* 0x000fe20000000050 */
[----:B--2---:R-:W3:Y:S06]  /*4af0*/  @!P1 LDC R39, c[0x0][0x880] ;  /* 0x00022000ff279b82 */ /* 0x004eec0000000800 */
.L_x_89:
[----:B---3-5:R-:W-:Y:S01]  /*4b00*/  @!P0 FSETP.EQ.AND P1, PT, R39, RZ, PT ;  /* 0x000000ff2700820b */ /* 0x028fe20003f22000 */
[----:B------:R-:W-:Y:S01]  /*4b10*/  @!UPT UIADD3 URZ, UPT, UPT, URZ, URZ, URZ ;  /* 0x000000fffffff290 */ /* 0x000fe2000fffe0ff */
[----:B------:R-:W-:Y:S11]  /*4b20*/  @!P0 BRA `(.L_x_90) ;  /* 0x0000000000188947 */ /* 0x000ff60003800000 */
[----:B------:R-:W-:Y:S02]  /*4b30*/  LOP3.LUT P0, RZ, R80, 0xff, RZ, 0xc0, !PT ;  /* 0x000000ff50ff7812 */ /* 0x000fe4000780c0ff */
[----:B------:R-:W-:Y:S04]  /*4b40*/  ISETP.NE.U32.AND P1, PT, R2, RZ, PT ;  /* 0x000000ff0200720c */ /* 0x000fe80003f25070 */
[----:B------:R-:W-:Y:S04]  /*4b50*/  ISETP.NE.AND.EX P1, PT, R3, RZ, PT, P1 ;  /* 0x000000ff0300720c */ /* 0x000fe80003f25310 */
[----:B------:R-:W-:Y:S03]  /*4b60*/  PLOP3.LUT P1, PT, P1, PT, PT, 0x8, 0x80 ;  /* 0x000000000080781c */ /* 0x000fe60000f2e170 */
[----:B------:R-:W-:Y:S11]  /*4b70*/  @P0 FSETP.EQ.AND P1, PT, R39, RZ, PT ;  /* 0x000000ff2700020b */ /* 0x000ff60003f22000 */
[----:B------:R-:W-:Y:S02]  /*4b80*/  @!UPT UIADD3 URZ, UPT, UPT, URZ, URZ, URZ ;  /* 0x000000fffffff290 */ /* 0x000fe4000fffe0ff */
.L_x_90:
[----:B------:R-:W2:Y:S01]  /*4b90*/  SYNCS.PHASECHK.TRANS64.TRYWAIT P0, [UR17+0x38], R6 ;  /* 0x00003806ff0075a7 */ /* 0x000ea20008001111 */
[----:B------:R-:W-:Y:S02]  /*4ba0*/  ELECT P2, URZ, PT ;  /* 0x0000000000ff782f */ /* 0x000fe40003840000 */
[----:B------:R-:W-:Y:S01]  /*4bb0*/  IADD3 R14, PT, PT, R14, 0x1, RZ ;  /* 0x000000010e0e7810 */ /* 0x000fe20007ffe0ff */
[----:B--2---:R-:W-:Y:S10]  /*4bc0*/  @!P0 BRA `(.L_x_91) ;  /* 0x0000002800188947 */ /* 0x004ff40003800000 */
.L_x_143:
[----:B------:R-:W-:Y:S01]  /*4bd0*/  PLOP3.LUT P1, PT, P1, P2, PT, 0xf2, 0x2f ;  /* 0x00000000002f781c */ /* 0x000fe20000f25e72 */
[----:B------:R-:W-:Y:S01]  /*4be0*/  UMOV UR18, 0x0 ;  /* 0x0000000000127882 */ /* 0x000fe20000000000 */
[----:B------:R-:W-:Y:S01]  /*4bf0*/  UMOV UR19, 0x10000000 ;  /* 0x1000000000137882 */ /* 0x000fe20000000000 */
[----:B------:R-:W-:Y:S01]  /*4c00*/  UMOV UR12, UR36 ;  /* 0x00000024000c7c82 */ /* 0x000fe20008000000 */
[----:B------:R-:W-:Y:S01]  /*4c10*/  LOP3.LUT R15, R15, 0x1, RZ, 0x3c, !PT ;  /* 0x000000010f0f7812 */ /* 0x000fe200078e3cff */
[----:B------:R-:W-:Y:S01]  /*4c20*/  UPLOP3.LUT UP3, UPT, UPT, UPT, UPT, 0x80, 0x8 ;  /* 0x000000000008789c */ /* 0x000fe20003f6f070 */
[----:B------:R-:W-:Y:S07]  /*4c30*/  UMOV UR36, UR24 ;  /* 0x0000001800247c82 */ /* 0x000fee0008000000 */
[----:B-1----:R-:W-:Y:S01]  /*4c40*/  @!P1 IADD3 R6, P0, PT, R16, 0x580, RZ ;  /* 0x0000058010069810 */ /* 0x002fe20007f1e0ff */
[----:B------:R-:W-:Y:S03]  /*4c50*/  VOTEU.ALL UP0, P1 ;  /* 0x0000000000ff7886 */ /* 0x000fe60000800000 */
[----:B------:R-:W-:Y:S01]  /*4c60*/  @!P1 R2UR UR5, R6 ;  /* 0x00000000060592ca */ /* 0x000fe200000e0000 */
[----:B------:R-:W-:Y:S01]  /*4c70*/  @!P1 IMAD.X R0, RZ, RZ, R17, P0 ;  /* 0x000000ffff009224 */ /* 0x000fe200000e0611 */
[----:B------:R-:W-:Y:S01]  /*4c80*/  @!UP0 USHF.L.U32 UR10, UR45, 0x6, URZ ;  /* 0x000000062d0a8899 */ /* 0x000fe200080006ff */
[----:B------:R-:W-:Y:S01]  /*4c90*/  ISETP.NE.AND P0, PT, R14, 0x2, PT ;  /* 0x000000020e00780c */ /* 0x000fe20003f05270 */
[----:B------:R-:W-:Y:S02]  /*4ca0*/  @!UP0 USHF.L.U32 UR11, UR46, 0x6, URZ ;  /* 0x000000062e0b8899 */ /* 0x000fe400080006ff */
[----:B------:R-:W-:Y:S01]  /*4cb0*/  @!P1 R2UR UR4, R0 ;  /* 0x00000000000492ca */ /* 0x000fe200000e0000 */
[----:B------:R-:W-:Y:S01]  /*4cc0*/  @!UP0 UIADD3 UR8, UPT, UPT, UR17, 0x200, URZ ;  /* 0x0000020011088890 */ /* 0x000fe2000fffe0ff */
[----:B------:R-:W-:Y:S01]  /*4cd0*/  SEL R0, RZ, 0x1, P0 ;  /* 0x00000001ff007807 */ /* 0x000fe20000000000 */
[----:B------:R-:W-:Y:S01]  /*4ce0*/  @!UP0 UIADD3 UR9, UPT, UPT, UR17, 0x30, URZ ;  /* 0x0000003011098890 */ /* 0x000fe2000fffe0ff */
[----:B------:R-:W-:Y:S01]  /*4cf0*/  SEL R14, R14, RZ, P0 ;  /* 0x000000ff0e0e7207 */ /* 0x000fe20000000000 */
[----:B------:R-:W-:Y:S01]  /*4d00*/  VOTEU.ALL UP0, P1 ;  /* 0x0000000000ff7886 */ /* 0x000fe20000800000 */
[----:B------:R-:W-:Y:S01]  /*4d10*/  LOP3.LUT R13, R13, R0, RZ, 0x3c, !PT ;  /* 0x000000000d0d7212 */ /* 0x000fe200078e3cff */
[----:B------:R-:W-:Y:S01]  /*4d20*/  IMAD.U32 R6, RZ, RZ, UR5 ;  /* 0x00000005ff067e24 */ /* 0x000fe2000f8e00ff */
[----:B------:R-:W-:Y:S02]  /*4d30*/  UIADD3 UR45, UPT, UPT, UR7, UR55, URZ ;  /* 0x00000037072d7290 */ /* 0x000fe4000fffe0ff */
[----:B------:R-:W-:Y:S03]  /*4d40*/  UIADD3 UR46, UPT, UPT, UR13, UR58, URZ ;  /* 0x0000003a0d2e7290 */ /* 0x000fe6000fffe0ff */
[----:B------:R-:W-:Y:S01]  /*4d50*/  IMAD.U32 R7, RZ, RZ, UR4 ;  /* 0x00000004ff077e24 */ /* 0x000fe2000f8e00ff */
[----:B------:R-:W-:Y:S04]  /*4d60*/  @!P1 R2UR UR4, R6 ;  /* 0x00000000060492ca */ /* 0x000fe800000e0000 */
[----:B------:R-:W-:Y:S11]  /*4d70*/  @!P1 R2UR UR5, R7 ;  /* 0x00000000070592ca */ /* 0x000ff600000e0000 */
[----:B------:R-:W-:Y:S02]  /*4d80*/  @!UPT UIADD3 URZ, UPT, UPT, URZ, URZ, URZ ;  /* 0x000000fffffff290 */ /* 0x000fe4000fffe0ff */
[----:B------:R2:W-:Y:S01]  /*4d90*/  @!UP0 UTMALDG.3D [UR8], [UR4], desc[UR18] ;  /* 0x00001208040085b4 */ /* 0x0005e20008011000 */
[----:B------:R2:W-:Y:S01]  /*4da0*/  @!P1 SYNCS.ARRIVE.TRANS64.RED.A0TR RZ, [UR17+0x30], R12 ;  /* 0x0000300cffff99a7 */ /* 0x0005e20008300411 */
[----:B------:R-:W-:Y:S01]  /*4db0*/  SYNCS.ARRIVE.TRANS64.RED.A1T0 RZ, [UR27], RZ ;  /* 0x000000ffffff79a7 */ /* 0x000fe2000810041b */
[----:B------:R-:W-:Y:S05]  /*4dc0*/  BRA.U UP1, `(.L_x_92) ;  /* 0xfffffff5018c7547 */ /* 0x000fea000b83ffff */
[----:B------:R-:W-:Y:S07]  /*4dd0*/  MOV R0, UR17 ;  /* 0x0000001100007c02 */ /* 0x000fee0008000f00 */
.L_x_93:
[----:B-1----:R-:W-:-:S04]  /*4de0*/  SHF.L.U32 R2, R15, 0x1f, RZ ;  /* 0x0000001f0f027819 */ /* 0x002fc800000006ff */
[----:B------:R1:W3:Y:S03]  /*4df0*/  SYNCS.PHASECHK.TRANS64.TRYWAIT P0, [R0+URZ+0x38], R2 ;  /* 0x00003802000075a7 */ /* 0x0002e600080011ff */
[----:B---3--:R-:W-:Y:S05]  /*4e00*/  @!P0 NANOSLEEP.SYNCS 0x989680 ;  /* 0x009896800000895d */ /* 0x008fea0003900000 */
[----:B------:R-:W3:Y:S02]  /*4e10*/  @!P0 SYNCS.PHASECHK.TRANS64 P0, [R0+URZ+0x38], R2 ;  /* 0x00003802000085a7 */ /* 0x000ee400080010ff */
[----:B--23--:R-:W-:Y:S05]  /*4e20*/  @P0 EXIT ;  /* 0x000000000000094d */ /* 0x00cfea0003800000 */
[----:B------:R-:W-:Y:S05]  /*4e30*/  BRA `(.L_x_93) ;  /* 0xfffffffc00e87947 */ /* 0x000fea000383ffff */
.L_x_84:
[----:B------:R-:W-:-:S06]  /*4e40*/  UISETP.GE.AND UP0, UPT, UR13, 0x4, UPT ;  /* 0x000000040d00788c */ /* 0x000fcc000bf06270 */
[----:B------:R-:W-:-:S13]  /*4e50*/  PLOP3.LUT P0, PT, PT, PT, UP0, 0x80, 0x8 ;  /* 0x000000000008781c */ /* 0x000fda0003f0f008 */
[----:B------:R-:W-:Y:S05]  /*4e60*/  @!P0 EXIT ;  /* 0x000000000000894d */ /* 0x000fea0003800000 */
[----:B------:R-:W1:Y:S08]  /*4e70*/  S2UR UR4, SR_CgaCtaId ;  /* 0x00000000000479c3 */ /* 0x000e700000008800 */
[----:B------:R-:W-:Y:S01]  /*4e80*/  BAR.SYNC.DEFER_BLOCKING 0x6, 0xa0 ;  /* 0x0182800000007b1d */ /* 0x000fe20000010000 */
[----:B------:R-:W-:Y:S01]  /*4e90*/  IMAD.SHL.U32 R6, R69, 0x40, RZ ;  /* 0x0000004045067824 */ /* 0x000fe200078e00ff */
[----:B------:R-:W-:Y:S01]  /*4ea0*/  SHF.R.U32.HI R7, RZ, 0x1, R69 ;  /* 0x00000001ff077819 */ /* 0x000fe20000011645 */
[----:B------:R-:W-:Y:S01]  /*4eb0*/  IMAD.SHL.U32 R3, R81, 0x800, RZ ;  /* 0x0000080051037824 */ /* 0x000fe200078e00ff */
[----:B------:R-:W-:Y:S01]  /*4ec0*/  CS2R R84, SRZ ;  /* 0x0000000000547805 */ /* 0x000fe2000001ff00 */
[C---:B------:R-:W-:Y:S01]  /*4ed0*/  IMAD.U32 R37, R69.reuse, 0x10000, RZ ;  /* 0x0001000045257824 */ /* 0x040fe200078e00ff */
[----:B------:R-:W-:Y:S01]  /*4ee0*/  UMOV UR44, 0x400 ;  /* 0x00000400002c7882 */ /* 0x000fe20000000000 */
[C---:B------:R-:W-:Y:S01]  /*4ef0*/  LOP3.LUT R2, R6.reuse, 0x180, RZ, 0xc0, !PT ;  /* 0x0000018006027812 */ /* 0x040fe200078ec0ff */
[----:B------:R-:W2:Y:S01]  /*4f00*/  LDC.64 R74, c[0x0][0x888] ;  /* 0x00022200ff4a7b82 */ /* 0x000ea20000000a00 */
[----:B------:R-:W-:Y:S01]  /*4f10*/  LOP3.LUT R6, R6, 0x640, RZ, 0xc0, !PT ;  /* 0x0000064006067812 */ /* 0x000fe200078ec0ff */
[----:B------:R-:W-:Y:S01]  /*4f20*/  IMAD.MOV.U32 R36, RZ, RZ, RZ ;  /* 0x000000ffff247224 */ /* 0x000fe200078e00ff */
[----:B------:R-:W-:Y:S01]  /*4f30*/  LOP3.LUT R7, R2, 0x20, R7, 0xf8, !PT ;  /* 0x0000002002077812 */ /* 0x000fe200078ef807 */
[----:B------:R-:W-:Y:S01]  /*4f40*/  IMAD.SHL.U32 R2, R69, 0x8, RZ ;  /* 0x0000000845027824 */ /* 0x000fe200078e00ff */
[----:B------:R-:W-:Y:S01]  /*4f50*/  LOP3.LUT R3, R6, 0x800, R3, 0xf8, !PT ;  /* 0x0000080006037812 */ /* 0x000fe200078ef803 */
[----:B------:R-:W-:Y:S01]  /*4f60*/  IMAD.MOV.U32 R86, RZ, RZ, RZ ;  /* 0x000000ffff567224 */ /* 0x000fe200078e00ff */
[----:B------:R-:W3:Y:S01]  /*4f70*/  LDCU UR53, c[0x0][0x370] ;  /* 0x00006e00ff3577ac */ /* 0x000ee20008000800 */
[----:B------:R-:W4:Y:S01]  /*4f80*/  LDC.64 R76, c[0x0][0x890] ;  /* 0x00022400ff4c7b82 */ /* 0x000f220000000a00 */
[----:B------:R-:W-:Y:S01]  /*4f90*/  LOP3.LUT R2, R7, 0x30, R2, 0x78, !PT ;  /* 0x0000003007027812 */ /* 0x000fe200078e7802 */
[----:B------:R-:W-:Y:S01]  /*4fa0*/  IMAD.MOV.U32 R83, RZ, RZ, RZ ;  /* 0x000000ffff537224 */ /* 0x000fe200078e00ff */
[----:B------:R-:W2:Y:S02]  /*4fb0*/  LDCU.64 UR62, c[0x0][0x348] ;  /* 0x00006900ff3e77ac */ /* 0x000ea40008000a00 */
[----:B------:R-:W-:Y:S01]  /*4fc0*/  LOP3.LUT R79, R3, R2, RZ, 0xfc, !PT ;  /* 0x00000002034f7212 */ /* 0x000fe200078efcff */
[----:B------:R-:W-:Y:S01]  /*4fd0*/  IMAD.SHL.U32 R3, R81, 0x200000, RZ ;  /* 0x0020000051037824 */ /* 0x000fe200078e00ff */
[----:B-1----:R-:W-:Y:S01]  /*4fe0*/  ULEA UR44, UR4, UR44, 0x18 ;  /* 0x0000002c042c7291 */ /* 0x002fe2000f8ec0ff */
[----:B------:R-:W1:Y:S01]  /*4ff0*/  LDC.64 R72, c[0x0][0x8b0] ;  /* 0x00022c00ff487b82 */ /* 0x000e620000000a00 */
[----:B------:R-:W-:Y:S01]  /*5000*/  IMAD.SHL.U32 R2, R69, 0x10, RZ ;  /* 0x0000001045027824 */ /* 0x000fe200078e00ff */
[----:B------:R-:W1:Y:S01]  /*5010*/  LDCU UR41, c[0x0][0xb0c] ;  /* 0x00016180ff2977ac */ /* 0x000e620008000800 */
[----:B------:R-:W-:-:S02]  /*5020*/  LOP3.LUT R3, R3, 0x200000, RZ, 0xc0, !PT ;  /* 0x0020000003037812 */ /* 0x000fc400078ec0ff */
[----:B------:R-:W-:Y:S01]  /*5030*/  VIADD R78, R79, UR44 ;  /* 0x0000002c4f4e7c36 */ /* 0x000fe20008000000 */
[----:B------:R-:W-:Y:S01]  /*5040*/  UIADD3 UR4, UPT, UPT, UR44, 0x1200, URZ ;  /* 0x000012002c047890 */ /* 0x000fe2000fffe0ff */
[----:B------:R-:W-:Y:S01]  /*5050*/  LOP3.LUT R37, R3, 0x400000, R37, 0xf8, !PT ;  /* 0x0040000003257812 */ /* 0x000fe200078ef825 */
[----:B------:R-:W3:Y:S01]  /*5060*/  LDS R0, [UR44+0x100] ;  /* 0x0001002cff007984 */ /* 0x000ee20008000800 */
[----:B------:R-:W1:Y:S01]  /*5070*/  LDC.64 R70, c[0x0][0x8a8] ;  /* 0x00022a00ff467b82 */ /* 0x000e620000000a00 */
[----:B------:R-:W-:Y:S01]  /*5080*/  LOP3.LUT R2, R2, 0x20, RZ, 0xc0, !PT ;  /* 0x0000002002027812 */ /* 0x000fe200078ec0ff */
[----:B------:R-:W1:Y:S01]  /*5090*/  LDCU UR61, c[0x0][0xb20] ;  /* 0x00016400ff3d77ac */ /* 0x000e620008000800 */
[----:B------:R-:W-:Y:S02]  /*50a0*/  IMAD.U32 R87, RZ, RZ, UR4 ;  /* 0x00000004ff577e24 */ /* 0x000fe4000f8e00ff */
[----:B------:R-:W-:Y:S01]  /*50b0*/  IADD3 R78, PT, PT, -R2, 0x200, R78 ;  /* 0x00000200024e7810 */ /* 0x000fe20007ffe14e */
[----:B------:R-:W1:Y:S01]  /*50c0*/  LDCU UR39, c[0x0][0xb30] ;  /* 0x00016600ff2777ac */ /* 0x000e620008000800 */
[----:B------:R-:W1:Y:S01]  /*50d0*/  LDCU.64 UR56, c[0x0][0x888] ;  /* 0x00011100ff3877ac */ /* 0x000e620008000a00 */
[----:B------:R-:W1:Y:S01]  /*50e0*/  LDCU.64 UR42, c[0x0][0xb28] ;  /* 0x00016500ff2a77ac */ /* 0x000e620008000a00 */
[----:B------:R-:W1:Y:S01]  /*50f0*/  LDCU.128 UR48, c[0x0][0xb10] ;  /* 0x00016200ff3077ac */ /* 0x000e620008000c00 */
[----:B------:R-:W1:Y:S01]  /*5100*/  LDCU UR52, c[0x0][0x374] ;  /* 0x00006e80ff3477ac */ /* 0x000e620008000800 */
[----:B------:R-:W-:Y:S01]  /*5110*/  UIADD3 UR59, UPT, UPT, UR44, 0x200, URZ ;  /* 0x000002002c3b7890 */ /* 0x000fe2000fffe0ff */
[----:B--234-:R-:W-:-:S11]  /*5120*/  IMAD.IADD R37, R0, 0x1, R37 ;  /* 0x0000000100257824 */ /* 0x01cfd600078e0225 */
.L_x_111:
[----:B------:R-:W-:Y:S02]  /*5130*/  LEA R3, R83, UR44, 0x3 ;  /* 0x0000002c53037c11 */ /* 0x000fe4000f8e18ff */
[----:B------:R-:W-:Y:S02]  /*5140*/  SHF.L.U32 R0, R85, 0x1f, RZ ;  /* 0x0000001f55007819 */ /* 0x000fe400000006ff */
[----:B-1----:R-:W-:Y:S02]  /*5150*/  LEA R4, R83, UR44, 0x4 ;  /* 0x0000002c53047c11 */ /* 0x002fe4000f8e20ff */
[----:B------:R-:W2:Y:S02]  /*5160*/  SYNCS.PHASECHK.TRANS64.TRYWAIT P0, [R3+URZ+0x50], R0 ;  /* 0x00005000030075a7 */ /* 0x000ea400080011ff */
[----:B--2---:R-:W-:Y:S05]  /*5170*/  @!P0 BRA `(.L_x_94) ;  /* 0x0000002000c48947 */ /* 0x004fea0003800000 */
.L_x_144:
[----:B------:R-:W3:Y:S01]  /*5180*/  LDS.128 R4, [R4+0xe0] ;  /* 0x0000e00004047984 */ /* 0x000ee20000000c00 */
[----:B------:R-:W-:Y:S01]  /*5190*/  UISETP.GE.AND UP0, UPT, UR40, 0x1, UPT ;  /* 0x000000012800788c */ /* 0x000fe2000bf06270 */
[----:B------:R-:W-:Y:S01]  /*51a0*/  @!PT LDS RZ, [RZ] ;  /* 0x00000000fffff984 */ /* 0x000fe20000000800 */
[----:B------:R-:W-:Y:S01]  /*51b0*/  @!PT LDS RZ, [RZ] ;  /* 0x00000000fffff984 */ /* 0x000fe20000000800 */
[----:B------:R-:W-:Y:S01]  /*51c0*/  @!PT LDS RZ, [RZ] ;  /* 0x00000000fffff984 */ /* 0x000fe20000000800 */
[----:B------:R-:W-:Y:S01]  /*51d0*/  @!PT LDS RZ, [RZ] ;  /* 0x00000000fffff984 */ /* 0x000fe20000000800 */
[----:B------:R4:W-:Y:S06]  /*51e0*/  MEMBAR.ALL.CTA ;  /* 0x0000000000007992 */ /* 0x0009ec0000008000 */
[----:B----4-:R-:W4:Y:S01]  /*51f0*/  FENCE.VIEW.ASYNC.S ;  /* 0x00000000000073c6 */ /* 0x010f220000000000 */
[----:B---3--:R-:W-:Y:S11]  /*5200*/  LOP3.LUT P0, RZ, R6, 0x1, RZ, 0xc0, !PT ;  /* 0x0000000106ff7812 */ /* 0x008ff6000780c0ff */
[----:B------:R-:W-:Y:S02]  /*5210*/  @!UPT UIADD3 URZ, UPT, UPT, URZ, URZ, URZ ;  /* 0x000000fffffff290 */ /* 0x000fe4000fffe0ff */
[----:B----4-:R-:W-:Y:S01]  /*5220*/  VOTEU.ANY UP1, P0 ;  /* 0x0000000000ff7886 */ /* 0x010fe20000020100 */
[----:B------:R-:W-:Y:S01]  /*5230*/  PLOP3.LUT P0, PT, PT, PT, UP1, 0x80, 0x8 ;  /* 0x000000000008781c */ /* 0x000fe20003f0f018 */
[----:B------:R-:W-:Y:S11]  /*5240*/  UP2UR UR47, UPR, URZ, 0x2 ;  /* 0x00000002ff2f7883 */ /* 0x000ff60008000000 */
[----:B------:R-:W-:Y:S01]  /*5250*/  @!UPT UIADD3 URZ, UPT, UPT, URZ, URZ, URZ ;  /* 0x000000fffffff290 */ /* 0x000fe2000fffe0ff */
        /* <DEDUP_REMOVED lines=13> */
[----:B-1----:R-:W-:Y:S02]  /*5330*/  UIMAD.WIDE.U32 UR4, UR52, UR51, URZ ;  /* 0x00000033340472a5 */ /* 0x002fe4000f8e00ff */
[----:B------:R-:W-:Y:S02]  /*5340*/  UIMAD.WIDE.U32 UR6, UR53, UR48, URZ ;  /* 0x00000030350672a5 */ /* 0x000fe4000f8e00ff */
[----:B------:R-:W-:Y:S02]  /*5350*/  UISETP.NE.AND UP0, UPT, UR50, 0x1, UPT ;  /* 0x000000013200788c */ /* 0x000fe4000bf05270 */
[----:B------:R-:W-:Y:S02]  /*5360*/  UIMAD.WIDE.U32 UR8, UR37, UR51, URZ ;  /* 0x00000033250872a5 */ /* 0x000fe4000f8e00ff */
[----:B------:R-:W-:Y:S02]  /*5370*/  UIMAD.WIDE.U32 UR10, UR38, UR48, URZ ;  /* 0x00000030260a72a5 */ /* 0x000fe4000f8e00ff */
[----:B------:R-:W-:Y:S02]  /*5380*/  UISETP.NE.AND UP1, UPT, UR41, 0x1, UPT ;  /* 0x000000012900788c */ /* 0x000fe4000bf25270 */
[----:B------:R-:W-:Y:S01]  /*5390*/  UISETP.NE.AND UP2, UPT, UR40, 0x1, UPT ;  /* 0x000000012800788c */ /* 0x000fe2000bf45270 */
[----:B------:R-:W-:Y:S02]  /*53a0*/  UMOV UR4, UR5 ;  /* 0x0000000500047c82 */ /* 0x000fe40008000000 */
[----:B------:R-:W-:Y:S03]  /*53b0*/  USHF.R.U32.HI UR5, URZ, UR61, UR4 ;  /* 0x0000003dff057299 */ /* 0x000fe60008011604 */
[----:B------:R-:W-:Y:S02]  /*53c0*/  UMOV UR4, UR7 ;  /* 0x0000000700047c82 */ /* 0x000fe40008000000 */
[----:B------:R-:W-:Y:S02]  /*53d0*/  USHF.R.U32.HI UR7, URZ, UR49, UR4 ;  /* 0x00000031ff077299 */ /* 0x000fe40008011604 */
[----:B------:R-:W-:Y:S02]  /*53e0*/  USEL UR4, UR52, UR5, !UP0 ;  /* 0x0000000534047287 */ /* 0x000fe4000c000000 */
[----:B------:R-:W-:Y:S01]  /*53f0*/  USEL UR7, UR53, UR7, !UP1 ;  /* 0x0000000735077287 */ /* 0x000fe2000c800000 */
[----:B------:R-:W-:Y:S01]  /*5400*/  UMOV UR5, UR9 ;  /* 0x0000000900057c82 */ /* 0x000fe20008000000 */
[----:B------:R-:W-:Y:S02]  /*5410*/  UIMAD.WIDE.U32 UR8, UR4, UR42, URZ ;  /* 0x0000002a040872a5 */ /* 0x000fe4000f8e00ff */
[----:B------:R-:W-:Y:S03]  /*5420*/  USHF.R.U32.HI UR6, URZ, UR61, UR5 ;  /* 0x0000003dff067299 */ /* 0x000fe60008011605 */
[----:B------:R-:W-:Y:S01]  /*5430*/  UMOV UR5, UR11 ;  /* 0x0000000b00057c82 */ /* 0x000fe20008000000 */
[----:B------:R-:W-:Y:S02]  /*5440*/  UIMAD.WIDE.U32 UR10, UR7, UR42, URZ ;  /* 0x0000002a070a72a5 */ /* 0x000fe4000f8e00ff */
[----:B------:R-:W-:Y:S02]  /*5450*/  USHF.R.U32.HI UR12, URZ, UR49, UR5 ;  /* 0x00000031ff0c7299 */ /* 0x000fe40008011605 */
[----:B------:R-:W-:Y:S01]  /*5460*/  USEL UR6, UR37, UR6, !UP0 ;  /* 0x0000000625067287 */ /* 0x000fe2000c000000 */
[----:B------:R-:W-:Y:S02]  /*5470*/  UMOV UR5, UR9 ;  /* 0x0000000900057c82 */ /* 0x000fe40008000000 */
[----:B------:R-:W-:Y:S01]  /*5480*/  UMOV UR10, UR11 ;  /* 0x0000000b000a7c82 */ /* 0x000fe20008000000 */
[----:B------:R-:W-:Y:S02]  /*5490*/  @UP2 USHF.R.U32.HI UR4, URZ, UR43, UR5 ;  /* 0x0000002bff042299 */ /* 0x000fe40008011605 */
[----:B------:R-:W-:Y:S02]  /*54a0*/  @UP2 USHF.R.U32.HI UR7, URZ, UR43, UR10 ;  /* 0x0000002bff072299 */ /* 0x000fe4000801160a */
[----:B------:R-:W-:Y:S02]  /*54b0*/  UIMAD UR4, UR40, UR4, URZ ;  /* 0x00000004280472a4 */ /* 0x000fe4000f8e02ff */
[----:B------:R-:W-:Y:S02]  /*54c0*/  UIMAD.WIDE.U32 UR10, UR6, UR42, URZ ;  /* 0x0000002a060a72a5 */ /* 0x000fe4000f8e00ff */
[----:B------:R-:W-:Y:S02]  /*54d0*/  USEL UR5, UR38, UR12, !UP1 ;  /* 0x0000000c26057287 */ /* 0x000fe4000c800000 */
[----:B------:R-:W-:Y:S02]  /*54e0*/  UIMAD UR8, UR40, UR7, URZ ;  /* 0x00000007280872a4 */ /* 0x000fe4000f8e02ff */
[----:B------:R-:W-:Y:S03]  /*54f0*/  UISETP.GE.AND UP0, UPT, UR6, UR4, UPT ;  /* 0x000000040600728c */ /* 0x000fe6000bf06270 */
[----:B------:R-:W-:Y:S01]  /*5500*/  UMOV UR4, UR11 ;  /* 0x0000000b00047c82 */ /* 0x000fe20008000000 */
[----:B------:R-:W-:Y:S02]  /*5510*/  UISETP.GE.OR UP0, UPT, UR5, UR8, UP0 ;  /* 0x000000080500728c */ /* 0x000fe40008706670 */
[----:B------:R-:W-:Y:S02]  /*5520*/  USHF.R.U32.HI UR4, URZ, UR43, UR4 ;  /* 0x0000002bff047299 */ /* 0x000fe40008011604 */
[----:B------:R-:W-:Y:S02]  /*5530*/  UIMAD.WIDE.U32 UR8, UR5, UR42, URZ ;  /* 0x0000002a050872a5 */ /* 0x000fe4000f8e00ff */
[----:B------:R-:W-:Y:S02]  /*5540*/  USEL UR11, UR6, UR4, !UP2 ;  /* 0x00000004060b7287 */ /* 0x000fe4000d000000 */
[----:B------:R-:W-:Y:S02]  /*5550*/  UIADD3 UR8, UPT, UPT, -UR5, URZ, URZ ;  /* 0x000000ff05087290 */ /* 0x000fe4000fffe1ff */
[----:B------:R-:W-:Y:S01]  /*5560*/  UIADD3 UR10, UPT, UPT, -UR11, URZ, URZ ;  /* 0x000000ff0b0a7290 */ /* 0x000fe2000fffe1ff */
[----:B------:R-:W-:Y:S01]  /*5570*/  @!UP0 UMOV UR4, UR9 ;  /* 0x0000000900048c82 */ /* 0x000fe20008000000 */
[----:B------:R-:W-:Y:S02]  /*5580*/  UIADD3 UR9, UPT, UPT, -UR6, URZ, URZ ;  /* 0x000000ff06097290 */ /* 0x000fe4000fffe1ff */
[----:B------:R-:W-:Y:S02]  /*5590*/  @!UP0 USHF.R.U32.HI UR4, URZ, UR43, UR4 ;  /* 0x0000002bff048299 */ /* 0x000fe40008011604 */
[----:B------:R-:W-:Y:S02]  /*55a0*/  UIMAD UR10, UR40, UR10, UR6 ;  /* 0x0000000a280a72a4 */ /* 0x000fe4000f8e0206 */
[----:B------:R-:W-:Y:S04]  /*55b0*/  @!UP0 USEL UR4, UR5, UR4, !UP2 ;  /* 0x0000000405048287 */ /* 0x000fe8000d000000 */
[----:B------:R-:W-:Y:S02]  /*55c0*/  @!UP0 UIMAD UR10, UR7, UR10, UR4 ;  /* 0x0000000a070a82a4 */ /* 0x000fe4000f8e0204 */
[----:B------:R-:W-:Y:S02]  /*55d0*/  @!UP0 UIADD3 UR11, UPT, UPT, UR11, -UR4, URZ ;  /* 0x800000040b0b8290 */ /* 0x000fe4000fffe0ff */
[----:B------:R-:W-:Y:S02]  /*55e0*/  UIMAD UR7, UR41, UR8, UR38 ;  /* 0x00000008290772a4 */ /* 0x000fe4000f8e0226 */
[----:B------:R-:W-:Y:S02]  /*55f0*/  @!UP0 UIMAD UR6, UR11, UR40, UR5 ;  /* 0x000000280b0682a4 */ /* 0x000fe4000f8e0205 */
[----:B------:R-:W-:Y:S01]  /*5600*/  UIMAD UR4, UR50, UR9, UR37 ;  /* 0x00000009320472a4 */ /* 0x000fe2000f8e0225 */
[----:B------:R-:W-:Y:S02]  /*5610*/  @!UP0 UMOV UR5, UR10 ;  /* 0x0000000a00058c82 */ /* 0x000fe40008000000 */
[----:B------:R-:W-:Y:S02]  /*5620*/  UIMAD UR38, UR5, UR41, UR7 ;  /* 0x00000029052672a4 */ /* 0x000fe4000f8e0207 */
[----:B------:R-:W-:Y:S11]  /*5630*/  UIMAD UR37, UR6, UR50, UR4 ;  /* 0x00000032062572a4 */ /* 0x000ff6000f8e0204 */
[----:B------:R-:W-:Y:S01]  /*5640*/  @!UPT UIADD3 URZ, UPT, UPT, URZ, URZ, URZ ;  /* 0x000000fffffff290 */ /* 0x000fe2000fffe0ff */
.L_x_95:
[----:B-1----:R-:W-:Y:S01]  /*5650*/  UISETP.NE.AND UP0, UPT, UR39, 0x1, UPT ;  /* 0x000000012700788c */ /* 0x002fe2000bf05270 */
[----:B------:R-:W-:Y:S10]  /*5660*/  IADD3 R83, PT, PT, R83, 0x1, RZ ;  /* 0x0000000153537810 */ /* 0x000ff40007ffe0ff */
[----:B------:R-:W1:Y:S01]  /*5670*/  @!UP0 LDCU.128 UR12, c[0x0][0xb10] ;  /* 0x00016200ff0c87ac */ /* 0x000e620008000c00 */
[----:B------:R-:W3:Y:S01]  /*5680*/  @!UP0 LDCU UR5, c[0x0][0xb0c] ;  /* 0x00016180ff0587ac */ /* 0x000ee20008000800 */
[----:B------:R-:W4:Y:S01]  /*5690*/  @!UP0 LDCU UR10, c[0x0][0xb20] ;  /* 0x00016400ff0a87ac */ /* 0x000f220008000800 */
[----:B-1----:R-:W-:Y:S02]  /*56a0*/  UIMAD.WIDE.U32 UR8, UR38, UR12, URZ ;  /* 0x0000000c260872a5 */ /* 0x002fe4000f8e00ff */
[----:B------:R-:W-:Y:S02]  /*56b0*/  UIMAD.WIDE.U32 UR6, UR37, UR15, URZ ;  /* 0x0000000f250672a5 */ /* 0x000fe4000f8e00ff */
[----:B------:R-:W-:Y:S03]  /*56c0*/  @!UP0 UISETP.NE.AND UP1, UPT, UR14, 0x1, UPT ;  /* 0x000000010e00888c */ /* 0x000fe6000bf25270 */
[----:B------:R-:W-:Y:S01]  /*56d0*/  @!UP0 UMOV UR4, UR9 ;  /* 0x0000000900048c82 */ /* 0x000fe20008000000 */
[----:B---3--:R-:W-:Y:S02]  /*56e0*/  @!UP0 UISETP.NE.AND UP2, UPT, UR5, 0x1, UPT ;  /* 0x000000010500888c */ /* 0x008fe4000bf45270 */
[----:B------:R-:W-:Y:S01]  /*56f0*/  @!UP0 USHF.R.U32.HI UR4, URZ, UR13, UR4 ;  /* 0x0000000dff048299 */ /* 0x000fe20008011604 */
[----:B------:R-:W-:Y:S02]  /*5700*/  @!UP0 UMOV UR6, UR7 ;  /* 0x0000000700068c82 */ /* 0x000fe40008000000 */
[----:B----4-:R-:W-:Y:S02]  /*5710*/  @!UP0 USHF.R.U32.HI UR6, URZ, UR10, UR6 ;  /* 0x0000000aff068299 */ /* 0x010fe40008011606 */
[----:B------:R-:W-:Y:S02]  /*5720*/  @!UP0 USEL UR7, UR38, UR4, !UP2 ;  /* 0x0000000426078287 */ /* 0x000fe4000d000000 */
[----:B------:R-:W-:Y:S04]  /*5730*/  @!UP0 USEL UR6, UR37, UR6, !UP1 ;  /* 0x0000000625068287 */ /* 0x000fe8000c800000 */
[----:B------:R-:W-:Y:S02]  /*5740*/  @!UP0 UIADD3 UR4, UPT, UPT, -UR7, UR6, URZ ;  /* 0x0000000607048290 */ /* 0x000fe4000fffe1ff */
[----:B------:R-:W-:Y:S02]  /*5750*/  @!UP0 UIADD3 UR6, UPT, UPT, UR7, -UR6, URZ ;  /* 0x8000000607068290 */ /* 0x000fe4000fffe0ff */
[----:B------:R-:W-:Y:S02]  /*5760*/  @!UP0 UIMAD UR38, UR4, UR5, UR38 ;  /* 0x00000005042682a4 */ /* 0x000fe4000f8e0226 */
[----:B------:R-:W-:Y:S02]  /*5770*/  @!UP0 UIMAD UR37, UR6, UR14, UR37 ;  /* 0x0000000e062582a4 */ /* 0x000fe4000f8e0225 */
[----:B------:R-:W-:Y:S09]  /*5780*/  ULOP3.LUT UP0, URZ, UR59, 0x1b0, URZ, 0xc0, !UPT ;  /* 0x000001b03bff7892 */ /* 0x000ff2000f80c0ff */
[----:B------:R-:W-:Y:S05]  /*5790*/  BRA.U !UP0, `(.L_x_96) ;  /* 0x0000000108407547 */ /* 0x000fea000b800000 */
[----:B------:R-:W1:Y:S01]  /*57a0*/  LDCU.64 UR8, c[0x4][0x80] ;  /* 0x01001000ff0877ac */ /* 0x000e620008000a00 */
[----:B------:R-:W-:Y:S01]  /*57b0*/  MOV R3, 0x0 ;  /* 0x0000000000037802 */ /* 0x000fe20000000f00 */
[----:B------:R-:W-:Y:S02]  /*57c0*/  HFMA2 R12, -RZ, RZ, 0, 5.9604644775390625e-08 ;  /* 0x00000001ff0c7431 */ /* 0x000fe400000001ff */
[----:B------:R-:W-:Y:S02]  /*57d0*/  IMAD.MOV.U32 R8, RZ, RZ, 0x70 ;  /* 0x00000070ff087424 */ /* 0x000fe400078e00ff */
[----:B------:R-:W-:Y:S01]  /*57e0*/  IMAD.MOV.U32 R13, RZ, RZ, RZ ;  /* 0x000000ffff0d7224 */ /* 0x000fe200078e00ff */
[----:B------:R-:W3:Y:S01]  /*57f0*/  LDCU.64 UR6, c[0x4][0x88] ;  /* 0x01001100ff0677ac */ /* 0x000ee20008000a00 */
[----:B------:R-:W4:Y:S01]  /*5800*/  LDC.64 R2, c[0x4][R3] ;  /* 0x0100000003027b82 */ /* 0x000f220000000a00 */
[----:B------:R-:W2:Y:S01]  /*5810*/  LDCU.64 UR4, c[0x4][0x8] ;  /* 0x01000100ff0477ac */ /* 0x000ea20008000a00 */
[----:B-1----:R-:W-:Y:S01]  /*5820*/  MOV R5, UR9 ;  /* 0x0000000900057c02 */ /* 0x002fe20008000f00 */
[----:B------:R-:W-:Y:S01]  /*5830*/  IMAD.U32 R4, RZ, RZ, UR8 ;  /* 0x00000008ff047e24 */ /* 0x000fe2000f8e00ff */
[----:B---3--:R-:W-:Y:S01]  /*5840*/  MOV R7, UR7 ;  /* 0x0000000700077c02 */ /* 0x008fe20008000f00 */
[----:B------:R-:W-:Y:S01]  /*5850*/  IMAD.U32 R6, RZ, RZ, UR6 ;  /* 0x00000006ff067e24 */ /* 0x000fe2000f8e00ff */
[----:B--2---:R-:W-:Y:S01]  /*5860*/  MOV R11, UR5 ;  /* 0x00000005000b7c02 */ /* 0x004fe20008000f00 */
[----:B------:R-:W-:Y:S02]  /*5870*/  IMAD.U32 R10, RZ, RZ, UR4 ;  /* 0x00000004ff0a7e24 */ /* 0x000fe4000f8e00ff */
[----:B------:R-:W-:Y:S07]  /*5880*/  LEPC R20, `(.L_x_96) ;  /* 0x000000001014794e */ /* 0x000fee0000000000 */
[----:B----45:R-:W-:Y:S05]  /*5890*/  CALL.ABS.NOINC R2 ;  /* 0x0000000002007343 */ /* 0x030fea0003c00000 */
.L_x_96:
[----:B------:R-:W-:Y:S01]  /*58a0*/  LOP3.LUT P0, RZ, R87, 0x1b0, RZ, 0xc0, !PT ;  /* 0x000001b057ff7812 */ /* 0x000fe2000780c0ff */
[----:B------:R-:W-:Y:S11]  /*58b0*/  BSSY.RECONVERGENT B6, `(.L_x_97) ;  /* 0x0000013000067945 */ /* 0x000ff60003800200 */
[----:B------:R-:W-:Y:S01]  /*58c0*/  @!UPT UIADD3 URZ, UPT, UPT, URZ, URZ, URZ ;  /* 0x000000fffffff290 */ /* 0x000fe2000fffe0ff */
[----:B------:R-:W-:Y:S05]  /*58d0*/  @!P0 BRA `(.L_x_98) ;  /* 0x0000000000408947 */ /* 0x000fea0003800000 */
        /* <DEDUP_REMOVED lines=16> */
.L_x_98:
[----:B------:R-:W-:Y:S05]  /*59e0*/  BSYNC.RECONVERGENT B6 ;  /* 0x0000000000067941 */ /* 0x000fea0003800200 */
.L_x_97:
[----:B------:R-:W-:Y:S01]  /*59f0*/  ISETP.NE.U32.AND P3, PT, R76, RZ, PT ;  /* 0x000000ff4c00720c */ /* 0x000fe20003f65070 */
[----:B------:R-:W-:Y:S01]  /*5a00*/  UISETP.NE.AND UP1, UPT, UR60, URZ, UPT ;  /* 0x000000ff3c00728c */ /* 0x000fe2000bf25270 */
[----:B------:R-:W-:Y:S02]  /*5a10*/  ISETP.NE.U32.AND P4, PT, R72, RZ, PT ;  /* 0x000000ff4800720c */ /* 0x000fe40003f85070 */
[----:B------:R-:W-:Y:S02]  /*5a20*/  ISETP.NE.AND.EX P3, PT, R77, RZ, PT, P3 ;  /* 0x000000ff4d00720c */ /* 0x000fe40003f65330 */
[----:B------:R-:W-:Y:S02]  /*5a30*/  PLOP3.LUT P1, PT, PT, PT, PT, 0x8, 0x80 ;  /* 0x000000000080781c */ /* 0x000fe40003f2e170 */
[----:B------:R-:W-:Y:S02]  /*5a40*/  PLOP3.LUT P0, PT, PT, PT, UP1, 0x80, 0x8 ;  /* 0x000000000008781c */ /* 0x000fe40003f0f018 */
[----:B------:R-:W-:Y:S02]  /*5a50*/  ISETP.NE.AND.EX P4, PT, R73, RZ, PT, P4 ;  /* 0x000000ff4900720c */ /* 0x000fe40003f85340 */
[----:B------:R-:W1:Y:S09]  /*5a60*/  @UP1 LDCU.64 UR4, c[0x0][0x888] ;  /* 0x00011100ff0417ac */ /* 0x000e720008000a00 */
[----:B------:R-:W-:Y:S01]  /*5a70*/  @P0 PLOP3.LUT P1, PT, P3, PT, PT, 0x80, 0x8 ;  /* 0x000000000008081c */ /* 0x000fe20001f2f070 */
[----:B-1----:R-:W-:Y:S04]  /*5a80*/  @UP1 UISETP.NE.U32.AND UP0, UPT, UR4, URZ, UPT ;  /* 0x000000ff0400128c */ /* 0x002fe8000bf05070 */
[----:B------:R-:W-:Y:S04]  /*5a90*/  @UP1 UISETP.NE.AND.EX UP0, UPT, UR5, URZ, UPT, UP0 ;  /* 0x000000ff0500128c */ /* 0x000fe8000bf05300 */
[----:B------:R-:W-:Y:S01]  /*5aa0*/  @UP1 USEL UR4, URZ, 0xffffffff, UP0 ;  /* 0xffffffffff041887 */ /* 0x000fe20008000000 */
[----:B------:R-:W-:Y:S11]  /*5ab0*/  @!P3 BRA `(.L_x_99) ;  /* 0x000000000030b947 */ /* 0x000ff60003800000 */
[----:B------:R-:W-:Y:S01]  /*5ac0*/  ISETP.NE.U32.AND P2, PT, R74, RZ, PT ;  /* 0x000000ff4a00720c */ /* 0x000fe20003f45070 */
[----:B------:R-:W1:Y:S01]  /*5ad0*/  LDCU.64 UR6, c[0x0][0x358] ;  /* 0x00006b00ff0677ac */ /* 0x000e620008000a00 */
[----:B------:R-:W-:Y:S02]  /*5ae0*/  IMAD.MOV.U32 R80, RZ, RZ, 0x1 ;  /* 0x00000001ff507424 */ /* 0x000fe400078e00ff */
[----:B------:R-:W-:Y:S11]  /*5af0*/  ISETP.NE.AND.EX P2, PT, R75, RZ, PT, P2 ;  /* 0x000000ff4b00720c */ /* 0x000ff60003f45320 */
[----:B------:R-:W-:Y:S02]  /*5b00*/  @!UPT UIADD3 URZ, UPT, UPT, URZ, URZ, URZ ;  /* 0x000000fffffff290 */ /* 0x000fe4000fffe0ff */
[----:B------:R-:W3:Y:S01]  /*5b10*/  @P2 LDC.64 R2, c[0x0][0x888] ;  /* 0x00022200ff022b82 */ /* 0x000ee20000000a00 */
[----:B--2---:R-:W-:Y:S04]  /*5b20*/  @P2 IMAD R0, R76, UR36, RZ ;  /* 0x000000244c002c24 */ /* 0x004fe8000f8e02ff */
[----:B---3--:R-:W-:Y:S04]  /*5b30*/  @P2 IMAD.WIDE R2, R0, 0x4, R2 ;  /* 0x0000000400022825 */ /* 0x008fe800078e0202 */
[----:B------:R-:W-:Y:S01]  /*5b40*/  HFMA2 R0, -RZ, RZ, 0, 5.9604644775390625e-08 ;  /* 0x00000001ff007431 */ /* 0x000fe200000001ff */
[----:B-1---5:R1:W5:Y:S04]  /*5b50*/  @P2 LDG.E R39, desc[UR6][R2.64] ;  /* 0x0000000602272981 */ /* 0x022368000c1e1900 */
[----:B------:R-:W-:Y:S01]  /*5b60*/  @!P2 PRMT R80, R0, 0x7610, R80 ;  /* 0x000076100050a816 */ /* 0x000fe20000000050 */
[----:B-1----:R-:W3:Y:S06]  /*5b70*/  @!P2 LDC R39, c[0x0][0x880] ;  /* 0x00022000ff27ab82 */ /* 0x002eec0000000800 */
.L_x_99:
[----:B------:R-:W-:Y:S05]  /*5b80*/  @!P4 BRA `(.L_x_100) ;  /* 0x000000000024c947 */ /* 0x000fea0003800000 */
[----:B------:R-:W-:Y:S01]  /*5b90*/  ISETP.NE.U32.AND P2, PT, R70, RZ, PT ;  /* 0x000000ff4600720c */ /* 0x000fe20003f45070 */
[----:B------:R-:W1:Y:S03]  /*5ba0*/  LDCU.64 UR6, c[0x0][0x358] ;  /* 0x00006b00ff0677ac */ /* 0x000e660008000a00 */
[----:B------:R-:W-:Y:S11]  /*5bb0*/  ISETP.NE.AND.EX P2, PT, R71, RZ, PT, P2 ;  /* 0x000000ff4700720c */ /* 0x000ff60003f45320 */
[----:B------:R-:W-:Y:S02]  /*5bc0*/  @!UPT UIADD3 URZ, UPT, UPT, URZ, URZ, URZ ;  /* 0x000000fffffff290 */ /* 0x000fe4000fffe0ff */
[----:B------:R-:W4:Y:S01]  /*5bd0*/  @P2 LDC.64 R2, c[0x0][0x8a8] ;  /* 0x00022a00ff022b82 */ /* 0x000f220000000a00 */
[----:B--2---:R-:W-:Y:S04]  /*5be0*/  @P2 IMAD R0, R72, UR36, RZ ;  /* 0x0000002448002c24 */ /* 0x004fe8000f8e02ff */
[----:B----4-:R-:W-:Y:S05]  /*5bf0*/  @P2 IMAD.WIDE R2, R0, 0x4, R2 ;  /* 0x0000000400022825 */ /* 0x010fea00078e0202 */
[----:B-1---5:R1:W5:Y:S02]  /*5c00*/  @P2 LDG.E R38, desc[UR6][R2.64] ;  /* 0x0000000602262981 */ /* 0x022364000c1e1900 */
[----:B-1----:R-:W4:Y:S02]  /*5c10*/  @!P2 LDC R38, c[0x0][0x8a0] ;  /* 0x00022800ff26ab82 */ /* 0x002f240000000800 */
.L_x_100:
[----:B---3-5:R-:W-:Y:S01]  /*5c20*/  @P0 FSETP.NEU.AND P4, PT, R39, RZ, PT ;  /* 0x000000ff2700020b */ /* 0x028fe20003f8d000 */
[----:B--2---:R-:W-:Y:S01]  /*5c30*/  IMAD.U32 R0, RZ, RZ, UR4 ;  /* 0x00000004ff007e24 */ /* 0x004fe2000f8e00ff */
[----:B------:R-:W-:Y:S01]  /*5c40*/  @P0 LOP3.LUT P2, RZ, R80, 0xff, RZ, 0xc0, !PT ;  /* 0x000000ff50ff0812 */ /* 0x000fe2000784c0ff */
[----:B------:R-:W-:Y:S01]  /*5c50*/  BSSY B1, `(.L_x_101) ;  /* 0x0000035000017945 */ /* 0x000fe20003800000 */
[----:B------:R-:W-:Y:S02]  /*5c60*/  @P0 SEL R2, RZ, 0xffffffff, P4 ;  /* 0xffffffffff020807 */ /* 0x000fe40002000000 */
[----:B------:R-:W-:Y:S02]  /*5c70*/  CS2R R18, SRZ ;  /* 0x0000000000127805 */ /* 0x000fe4000001ff00 */
[----:B------:R-:W-:Y:S02]  /*5c80*/  LEA R82, R36, UR44, 0x3 ;  /* 0x0000002c24527c11 */ /* 0x000fe4000f8e18ff */
[----:B------:R-:W-:Y:S02]  /*5c90*/  CS2R R16, SRZ ;  /* 0x0000000000107805 */ /* 0x000fe4000001ff00 */
[----:B------:R-:W-:Y:S02]  /*5ca0*/  @P1 SEL R2, R0, R2, !P2 ;  /* 0x0000000200021207 */ /* 0x000fe40005000000 */
[----:B------:R-:W-:Y:S02]  /*5cb0*/  CS2R R26, SRZ ;  /* 0x00000000001a7805 */ /* 0x000fe4000001ff00 */
[----:B------:R-:W-:Y:S02]  /*5cc0*/  SHF.L.U32 R4, R86, 0x1f, RZ ;  /* 0x0000001f56047819 */ /* 0x000fe400000006ff */
[----:B------:R-:W-:Y:S02]  /*5cd0*/  CS2R R24, SRZ ;  /* 0x0000000000187805 */ /* 0x000fe4000001ff00 */
[----:B------:R-:W-:Y:S02]  /*5ce0*/  @P0 LOP3.LUT R2, R2, 0x1, RZ, 0xc0, !PT ;  /* 0x0000000102020812 */ /* 0x000fe400078ec0ff */
[----:B------:R-:W-:Y:S02]  /*5cf0*/  PLOP3.LUT P5, PT, PT, PT, PT, 0x8, 0x80 ;  /* 0x000000000080781c */ /* 0x000fe40003fae170 */
[----:B------:R-:W-:Y:S01]  /*5d00*/  ISETP.NE.U32.OR P1, PT, R2, 0x1, !P0 ;  /* 0x000000010200780c */ /* 0x000fe20004725470 */
[----:B------:R-:W-:Y:S11]  /*5d10*/  IMAD R2, R36, 0x20, R37 ;  /* 0x0000002024027824 */ /* 0x000ff600078e0225 */
[----:B------:R-:W-:Y:S01]  /*5d20*/  @!UPT UIADD3 URZ, UPT, UPT, URZ, URZ, URZ ;  /* 0x000000fffffff290 */ /* 0x000fe2000fffe0ff */
[----:B------:R-:W-:Y:S04]  /*5d30*/  @P1 SHF.L.U32 R0, R84, 0x1f, RZ ;  /* 0x0000001f54001819 */ /* 0x000fe800000006ff */
[----:B------:R-:W1:Y:S01]  /*5d40*/  @P1 SYNCS.PHASECHK.TRANS64.TRYWAIT P0, [UR44+0x30], R0 ;  /* 0x00003000ff0015a7 */ /* 0x000e62000800112c */
[----:B------:R2:W3:Y:S01]  /*5d50*/  SYNCS.PHASECHK.TRANS64.TRYWAIT P4, [R82+URZ+0x70], R4 ;  /* 0x00007004520075a7 */ /* 0x0004e200080811ff */
[----:B-1----:R-:W-:Y:S01]  /*5d60*/  @P1 PLOP3.LUT P5, PT, P0, PT, PT, 0x8, 0x80 ;  /* 0x000000000080181c */ /* 0x002fe200007ae170 */
[----:B------:R-:W-:Y:S01]  /*5d70*/  @!UPT UIADD3 URZ, UPT, UPT, URZ, URZ, URZ ;  /* 0x000000fffffff290 */ /* 0x000fe2000fffe0ff */
[----:B--23--:R-:W-:Y:S11]  /*5d80*/  @!P1 BRA `(.L_x_102) ;  /* 0x0000000000849947 */ /* 0x00cff60003800000 */
[----:B------:R-:W-:Y:S01]  /*5d90*/  ISETP.NE.U32.AND P0, PT, RZ, UR56, PT ;  /* 0x00000038ff007c0c */ /* 0x000fe2000bf05070 */
[----:B------:R-:W-:Y:S01]  /*5da0*/  BSSY B0, `(.L_x_103) ;  /* 0x0000012000007945 */ /* 0x000fe20003800000 */
[----:B------:R-:W-:Y:S02]  /*5db0*/  FSETP.NEU.AND P2, PT, R39, RZ, PT ;  /* 0x000000ff2700720b */ /* 0x000fe40003f4d000 */
[----:B------:R-:W-:Y:S02]  /*5dc0*/  CS2R R26, SRZ ;  /* 0x00000000001a7805 */ /* 0x000fe4000001ff00 */
[----:B------:R-:W-:Y:S02]  /*5dd0*/  ISETP.NE.AND.EX P0, PT, RZ, UR57, PT, P0 ;  /* 0x00000039ff007c0c */ /* 0x000fe4000bf05300 */
[----:B------:R-:W-:Y:S02]  /*5de0*/  CS2R R24, SRZ ;  /* 0x0000000000187805 */ /* 0x000fe4000001ff00 */
[----:B------:R-:W-:Y:S02]  /*5df0*/  LOP3.LUT P1, RZ, R80, 0xff, RZ, 0xc0, !PT ;  /* 0x000000ff50ff7812 */ /* 0x000fe4000782c0ff */
[----:B------:R-:W-:Y:S02]  /*5e00*/  CS2R R18, SRZ ;  /* 0x0000000000127805 */ /* 0x000fe4000001ff00 */
[----:B------:R-:W-:Y:S02]  /*5e10*/  SEL R0, RZ, 0xffffffff, P2 ;  /* 0xffffffffff007807 */ /* 0x000fe40001000000 */
[----:B------:R-:W-:Y:S02]  /*5e20*/  CS2R R16, SRZ ;  /* 0x0000000000107805 */ /* 0x000fe4000001ff00 */
[----:B------:R-:W-:Y:S04]  /*5e30*/  SEL R3, RZ, 0xffffffff, P0 ;  /* 0xffffffffff037807 */ /* 0x000fe80000000000 */
[----:B------:R-:W-:Y:S04]  /*5e40*/  @P3 SEL R0, R3, R0, !P1 ;  /* 0x0000000003003207 */ /* 0x000fe80004800000 */
[----:B------:R-:W-:Y:S04]  /*5e50*/  LOP3.LUT R0, R0, 0x1, RZ, 0xc0, !PT ;  /* 0x0000000100007812 */ /* 0x000fe800078ec0ff */
[----:B------:R-:W-:Y:S01]  /*5e60*/  ISETP.NE.U32.AND P0, PT, R0, 0x1, PT ;  /* 0x000000010000780c */ /* 0x000fe20003f05070 */
[----:B------:R-:W-:Y:S01]  /*5e70*/  @!UPT UIADD3 URZ, UPT, UPT, URZ, URZ, URZ ;  /* 0x000000fffffff290 */ /* 0x000fe2000fffe0ff */
[----:B------:R-:W-:Y:S11]  /*5e80*/  @!P5 BRA `(.L_x_104) ;  /* 0x00000000000cd947 */ /* 0x000ff60003800000 */
[----:B------:R-:W-:Y:S04]  /*5e90*/  SHF.L.U32 R3, R84, 0x1f, RZ ;  /* 0x0000001f54037819 */ /* 0x000fe800000006ff */
[----:B------:R-:W1:Y:S02]  /*5ea0*/  SYNCS.PHASECHK.TRANS64.TRYWAIT P1, [UR44+0x30], R3 ;  /* 0x00003003ff0075a7 */ /* 0x000e64000802112c */
[----:B-1----:R-:W-:Y:S05]  /*5eb0*/  @!P1 BRA `(.L_x_105) ;  /* 0x0000001400889947 */ /* 0x002fea0003800000 */
.L_x_104:
[----:B------:R-:W-:Y:S05]  /*5ec0*/  BSYNC B0 ;  /* 0x0000000000007941 */ /* 0x000fea0003800000 */
.L_x_103:
[----:B------:R-:W2:Y:S01]  /*5ed0*/  S2UR UR5, SR_CgaCtaId ;  /* 0x00000000000579c3 */ /* 0x000ea20000008800 */
[----:B------:R3:W1:Y:S01]  /*5ee0*/  @P0 LDS.128 R24, [R79+UR44+0x200] ;  /* 0x0002002c4f180984 */ /* 0x0006620008000c00 */
[----:B------:R-:W-:Y:S01]  /*5ef0*/  UIADD3 UR4, UPT, UPT, UR44, 0x38, URZ ;  /* 0x000000382c047890 */ /* 0x000fe2000fffe0ff */
[----:B------:R-:W-:Y:S02]  /*5f00*/  LOP3.LUT R84, R84, 0x1, RZ, 0x3c, !PT ;  /* 0x0000000154547812 */ /* 0x000fe400078e3cff */
[----:B------:R3:W1:Y:S01]  /*5f10*/  @P0 LDS.128 R16, [R78+0x10] ;  /* 0x000010004e100984 */ /* 0x0006620000000c00 */
[----:B------:R-:W-:Y:S01]  /*5f20*/  @!PT LDS RZ, [RZ] ;  /* 0x00000000fffff984 */ /* 0x000fe20000000800 */
[----:B------:R-:W-:Y:S01]  /*5f30*/  @!PT LDS RZ, [RZ] ;  /* 0x00000000fffff984 */ /* 0x000fe20000000800 */
[----:B------:R-:W-:Y:S01]  /*5f40*/  @!PT LDS RZ, [RZ] ;  /* 0x00000000fffff984 */ /* 0x000fe20000000800 */
[----:B------:R-:W-:Y:S01]  /*5f50*/  @!PT LDS RZ, [RZ] ;  /* 0x00000000fffff984 */ /* 0x000fe20000000800 */
[----:B------:R5:W-:Y:S06]  /*5f60*/  MEMBAR.ALL.CTA ;  /* 0x0000000000007992 */ /* 0x000bec0000008000 */
[----:B-----5:R-:W5:Y:S01]  /*5f70*/  FENCE.VIEW.ASYNC.S ;  /* 0x00000000000073c6 */ /* 0x020f620000000000 */
[----:B--2---:R-:W-:Y:S09]  /*5f80*/  UPRMT UR4, UR5, 0x654, UR4 ;  /* 0x0000065405047896 */ /* 0x004ff20008000004 */
[----:B---3-5:R-:W-:Y:S03]  /*5f90*/  SYNCS.ARRIVE.TRANS64.RED.A1T0 RZ, [UR4], RZ ;  /* 0x000000ffffff79a7 */ /* 0x028fe60008100404 */
.L_x_102:
[----:B------:R-:W-:Y:S05]  /*5fa0*/  BSYNC B1 ;  /* 0x0000000000017941 */ /* 0x000fea0003800000 */
.L_x_101:
[----:B-1----:R-:W-:Y:S04]  /*5fb0*/  SHF.R.U32.HI R0, RZ, 0x15, R2 ;  /* 0x00000015ff007819 */ /* 0x002fe80000011602 */
[----:B------:R-:W-:Y:S01]  /*5fc0*/  LOP3.LUT P0, RZ, R0, 0x3, R81, 0x48, !PT ;  /* 0x0000000300ff7812 */ /* 0x000fe20007804851 */
[----:B------:R-:W-:Y:S01]  /*5fd0*/  @!UPT UIADD3 URZ, UPT, UPT, URZ, URZ, URZ ;  /* 0x000000fffffff290 */ /* 0x000fe2000fffe0ff */
[----:B------:R-:W-:Y:S11]  /*5fe0*/  @P4 BRA `(.L_x_106) ;  /* 0x0000000000084947 */ /* 0x000ff60003800000 */
[----:B------:R-:W1:Y:S02]  /*5ff0*/  SYNCS.PHASECHK.TRANS64.TRYWAIT P1, [R82+URZ+0x70], R4 ;  /* 0x00007004520075a7 */ /* 0x000e6400080211ff */
[----:B-1----:R-:W-:Y:S05]  /*6000*/  @!P1 BRA `(.L_x_107) ;  /* 0x00000014004c9947 */ /* 0x002fea0003800000 */
.L_x_106:
[----:B------:R-:W-:Y:S05]  /*6010*/  @!P0 BRA `(.L_x_108) ;  /* 0x0000000000408947 */ /* 0x000fea0003800000 */
[----:B------:R-:W2:Y:S01]  /*6020*/  LDCU.64 UR8, c[0x4][0x70] ;  /* 0x01000e00ff0877ac */ /* 0x000ea20008000a00 */
[----:B------:R-:W-:Y:S01]  /*6030*/  MOV R15, 0x0 ;  /* 0x00000000000f7802 */ /* 0x000fe20000000f00 */
[----:B------:R-:W-:Y:S02]  /*6040*/  HFMA2 R12, -RZ, RZ, 0, 5.9604644775390625e-08 ;  /* 0x00000001ff0c7431 */ /* 0x000fe400000001ff */
[----:B------:R-:W-:Y:S02]  /*6050*/  IMAD.MOV.U32 R8, RZ, RZ, 0x192 ;  /* 0x00000192ff087424 */ /* 0x000fe400078e00ff */
[----:B------:R-:W-:Y:S01]  /*6060*/  IMAD.MOV.U32 R13, RZ, RZ, RZ ;  /* 0x000000ffff0d7224 */ /* 0x000fe200078e00ff */
[----:B------:R-:W3:Y:S01]  /*6070*/  LDCU.64 UR6, c[0x4][0x78] ;  /* 0x01000f00ff0677ac */ /* 0x000ee20008000a00 */
[----:B------:R-:W4:Y:S01]  /*6080*/  LDC.64 R14, c[0x4][R15] ;  /* 0x010000000f0e7b82 */ /* 0x000f220000000a00 */
[----:B------:R-:W5:Y:S01]  /*6090*/  LDCU.64 UR4, c[0x4][0x10] ;  /* 0x01000200ff0477ac */ /* 0x000f620008000a00 */
[----:B--2---:R-:W-:Y:S01]  /*60a0*/  MOV R5, UR9 ;  /* 0x0000000900057c02 */ /* 0x004fe20008000f00 */
[----:B-1----:R-:W-:Y:S01]  /*60b0*/  IMAD.U32 R4, RZ, RZ, UR8 ;  /* 0x00000008ff047e24 */ /* 0x002fe2000f8e00ff */
[----:B---3--:R-:W-:Y:S01]  /*60c0*/  MOV R7, UR7 ;  /* 0x0000000700077c02 */ /* 0x008fe20008000f00 */
[----:B------:R-:W-:Y:S01]  /*60d0*/  IMAD.U32 R6, RZ, RZ, UR6 ;  /* 0x00000006ff067e24 */ /* 0x000fe2000f8e00ff */
[----:B-----5:R-:W-:Y:S01]  /*60e0*/  MOV R11, UR5 ;  /* 0x00000005000b7c02 */ /* 0x020fe20008000f00 */
[----:B------:R-:W-:Y:S02]  /*60f0*/  IMAD.U32 R10, RZ, RZ, UR4 ;  /* 0x00000004ff0a7e24 */ /* 0x000fe4000f8e00ff */
[----:B------:R-:W-:Y:S07]  /*6100*/  LEPC R20, `(.L_x_108) ;  /* 0x000000001014794e */ /* 0x000fee0000000000 */
[----:B----4-:R-:W-:Y:S05]  /*6110*/  CALL.ABS.NOINC R14 ;  /* 0x000000000e007343 */ /* 0x010fea0003c00000 */
.L_x_108:
[----:B------:R-:W-:Y:S01]  /*6120*/  LOP3.LUT P0, RZ, R69, 0x60, RZ, 0xc0, !PT ;  /* 0x0000006045ff7812 */ /* 0x000fe2000780c0ff */
[----:B------:R-:W-:Y:S05]  /*6130*/  WARPSYNC.ALL ;  /* 0x0000000000007948 */ /* 0x000fea0003800000 */
[----:B------:R-:W-:Y:S01]  /*6140*/  R2UR UR4, R2 ;  /* 0x00000000020472ca */ /* 0x000fe200000e0000 */
[----:B------:R-:W-:Y:S01]  /*6150*/  BSSY.RECONVERGENT B0, `(.L_x_109) ;  /* 0x000009d000007945 */ /* 0x000fe20003800200 */
[-C--:B------:R-:W-:Y:S02]  /*6160*/  F2FP.F16.E4M3.UNPACK_B R2, R24.reuse ;  /* 0x00000018ff02723e */ /* 0x080fe400020006ff */
[-C--:B-1----:R-:W-:Y:S02]  /*6170*/  F2FP.F16.E4M3.UNPACK_B R4, R25.reuse ;  /* 0x00000019ff04723e */ /* 0x082fe400020006ff */
[----:B------:R-:W-:Y:S01]  /*6180*/  F2FP.F16.E4M3.UNPACK_B R24, R24.H1 ;  /* 0x00000018ff18723e */ /* 0x000fe200030006ff */
[----:B------:R-:W-:Y:S01]  /*6190*/  HADD2.F32 R0, -RZ, R2.H0_H0 ;  /* 0x20000002ff007230 */ /* 0x000fe20000004100 */
[----:B------:R-:W-:Y:S01]  /*61a0*/  F2FP.F16.E4M3.UNPACK_B R25, R25.H1 ;  /* 0x00000019ff19723e */ /* 0x000fe200030006ff */
[----:B------:R-:W-:Y:S01]  /*61b0*/  HADD2.F32 R41, -RZ, R4.H0_H0 ;  /* 0x20000004ff297230 */ /* 0x000fe20000004100 */
[-C--:B------:R-:W-:Y:S01]  /*61c0*/  F2FP.F16.E4M3.UNPACK_B R46, R26.reuse ;  /* 0x0000001aff2e723e */ /* 0x080fe200020006ff */
[--C-:B------:R-:W-:Y:S01]  /*61d0*/  HADD2.F32 R3, -RZ, R24.reuse.H0_H0 ;  /* 0x20000018ff037230 */ /* 0x100fe20000004100 */
[----:B------:R-:W-:Y:S01]  /*61e0*/  F2FP.F16.E4M3.UNPACK_B R48, R26.H1 ;  /* 0x0000001aff30723e */ /* 0x000fe200030006ff */
[----:B------:R-:W-:Y:S01]  /*61f0*/  HADD2.F32 R40, -RZ, R24.H1_H1 ;  /* 0x30000018ff287230 */ /* 0x000fe20000004100 */
[-C--:B------:R-:W-:Y:S01]  /*6200*/  F2FP.F16.E4M3.UNPACK_B R50, R27.reuse ;  /* 0x0000001bff32723e */ /* 0x080fe200020006ff */
[----:B------:R-:W-:Y:S01]  /*6210*/  HADD2.F32 R42, -RZ, R4.H1_H1 ;  /* 0x30000004ff2a7230 */ /* 0x000fe20000004100 */
[----:B------:R-:W-:Y:S01]  /*6220*/  F2FP.F16.E4M3.UNPACK_B R52, R27.H1 ;  /* 0x0000001bff34723e */ /* 0x000fe200030006ff */
[--C-:B------:R-:W-:Y:S01]  /*6230*/  HADD2.F32 R43, -RZ, R25.reuse.H0_H0 ;  /* 0x20000019ff2b7230 */ /* 0x100fe20000004100 */
[-C--:B------:R-:W-:Y:S01]  /*6240*/  F2FP.F16.E4M3.UNPACK_B R54, R16.reuse ;  /* 0x00000010ff36723e */ /* 0x080fe200020006ff */
[----:B------:R-:W-:Y:S01]  /*6250*/  HADD2.F32 R44, -RZ, R25.H1_H1 ;  /* 0x30000019ff2c7230 */ /* 0x000fe20000004100 */
[----:B------:R-:W-:Y:S01]  /*6260*/  F2FP.F16.E4M3.UNPACK_B R56, R16.H1 ;  /* 0x00000010ff38723e */ /* 0x000fe200030006ff */
[----:B------:R-:W-:Y:S01]  /*6270*/  HADD2.F32 R2, -RZ, R2.H1_H1 ;  /* 0x30000002ff027230 */ /* 0x000fe20000004100 */
[-C--:B------:R-:W-:Y:S01]  /*6280*/  F2FP.F16.E4M3.UNPACK_B R58, R17.reuse ;  /* 0x00000011ff3a723e */ /* 0x080fe200020006ff */
[--C-:B------:R-:W-:Y:S01]  /*6290*/  HADD2.F32 R45, -RZ, R46.reuse.H0_H0 ;  /* 0x2000002eff2d7230 */ /* 0x100fe20000004100 */
        /* <DEDUP_REMOVED lines=10> */
[----:B------:R-:W1:Y:S01]  /*6340*/  LDTM.x32 R4, tmem[UR4] ;  /* 0x00000004000479ee */ /* 0x000e6200082c0000 */
[----:B------:R-:W-:Y:S01]  /*6350*/  NOP ;  /* 0x0000000000007918 */ /* 0x000fe20000000000 */
[----:B------:R-:W-:Y:S01]  /*6360*/  IADD3 R82, PT, PT, R82, 0x90, RZ ;  /* 0x0000009052527810 */ /* 0x000fe20007ffe0ff */
[--C-:B------:R-:W-:Y:S01]  /*6370*/  HADD2.F32 R53, -RZ, R54.reuse.H0_H0 ;  /* 0x20000036ff357230 */ /* 0x100fe20000004100 */
[----:B------:R-:W-:Y:S01]  /*6380*/  IADD3 R36, PT, PT, R36, 0x1, RZ ;  /* 0x0000000124247810 */ /* 0x000fe20007ffe0ff */
[----:B------:R-:W-:Y:S01]  /*6390*/  HADD2.F32 R54, -RZ, R54.H1_H1 ;  /* 0x30000036ff367230 */ /* 0x000fe20000004100 */
[----:B------:R-:W-:Y:S01]  /*63a0*/  LOP3.LUT R82, R82, 0xfefffff8, RZ, 0xc0, !PT ;  /* 0xfefffff852527812 */ /* 0x000fe200078ec0ff */
[--C-:B------:R-:W-:Y:S02]  /*63b0*/  HADD2.F32 R57, -RZ, R58.reuse.H0_H0 ;  /* 0x2000003aff397230 */ /* 0x100fe40000004100 */
[----:B------:R-:W-:Y:S01]  /*63c0*/  HADD2.F32 R58, -RZ, R58.H1_H1 ;  /* 0x3000003aff3a7230 */ /* 0x000fe20000004100 */
[----:B-1----:R1:W-:Y:S01]  /*63d0*/  SYNCS.ARRIVE.TRANS64.RED.A1T0 RZ, [R82+URZ], RZ ;  /* 0x000000ff52ff79a7 */ /* 0x0023e200081004ff */
[--C-:B------:R-:W-:Y:S02]  /*63e0*/  HADD2.F32 R61, -RZ, R62.reuse.H0_H0 ;  /* 0x2000003eff3d7230 */ /* 0x100fe40000004100 */
[----:B------:R-:W-:Y:S02]  /*63f0*/  HADD2.F32 R62, -RZ, R62.H1_H1 ;  /* 0x3000003eff3e7230 */ /* 0x000fe40000004100 */
[--C-:B------:R-:W-:Y:S02]  /*6400*/  HADD2.F32 R65, -RZ, R66.reuse.H0_H0 ;  /* 0x20000042ff417230 */ /* 0x100fe40000004100 */
[----:B------:R-:W-:Y:S02]  /*6410*/  HADD2.F32 R66, -RZ, R66.H1_H1 ;  /* 0x30000042ff427230 */ /* 0x000fe40000004100 */
[--C-:B------:R-:W-:Y:S02]  /*6420*/  HADD2.F32 R51, -RZ, R52.reuse.H0_H0 ;  /* 0x20000034ff337230 */ /* 0x100fe40000004100 */
[----:B------:R-:W-:Y:S02]  /*6430*/  HADD2.F32 R52, -RZ, R52.H1_H1 ;  /* 0x30000034ff347230 */ /* 0x000fe40000004100 */
[--C-:B------:R-:W-:Y:S02]  /*6440*/  HADD2.F32 R55, -RZ, R56.reuse.H0_H0 ;  /* 0x20000038ff377230 */ /* 0x100fe40000004100 */
[C---:B----4-:R-:W-:Y:S01]  /*6450*/  FMUL R4, R38.reuse, R4 ;  /* 0x0000000426047220 */ /* 0x050fe20000400000 */
[C---:B------:R-:W-:Y:S01]  /*6460*/  FMUL R5, R38.reuse, R5 ;  /* 0x0000000526057220 */ /* 0x040fe20000400000 */
[C---:B------:R-:W-:Y:S01]  /*6470*/  FMUL R8, R38.reuse, R8 ;  /* 0x0000000826087220 */ /* 0x040fe20000400000 */
[C---:B------:R-:W-:Y:S01]  /*6480*/  FMUL R9, R38.reuse, R9 ;  /* 0x0000000926097220 */ /* 0x040fe20000400000 */
[C---:B------:R-:W-:Y:S01]  /*6490*/  FFMA R4, R39.reuse, R0, R4 ;  /* 0x0000000027047223 */ /* 0x040fe20000000004 */
[C---:B------:R-:W-:Y:S01]  /*64a0*/  FFMA R5, R39.reuse, R2, R5 ;  /* 0x0000000227057223 */ /* 0x040fe20000000005 */
[C---:B------:R-:W-:Y:S01]  /*64b0*/  FMUL R12, R38.reuse, R12 ;  /* 0x0000000c260c7220 */ /* 0x040fe20000400000 */
        /* <DEDUP_REMOVED lines=15> */
[C---:B------:R-:W-:Y:S01]  /*65b0*/  FFMA R6, R39.reuse, R3, R6 ;  /* 0x0000000327067223 */ /* 0x040fe20000000006 */
[C---:B------:R-:W-:Y:S01]  /*65c0*/  FFMA R7, R39.reuse, R40, R7 ;  /* 0x0000002827077223 */ /* 0x040fe20000000007 */
[C---:B------:R-:W-:Y:S01]  /*65d0*/  FFMA R8, R39.reuse, R41, R8 ;  /* 0x0000002927087223 */ /* 0x040fe20000000008 */
[C---:B------:R-:W-:Y:S01]  /*65e0*/  FFMA R9, R39.reuse, R42, R9 ;  /* 0x0000002a27097223 */ /* 0x040fe20000000009 */
[C---:B------:R-:W-:Y:S01]  /*65f0*/  FFMA R10, R39.reuse, R43, R10 ;  /* 0x0000002b270a7223 */ /* 0x040fe2000000000a */
[C---:B------:R-:W-:Y:S01]  /*6600*/  FFMA R11, R39.reuse, R44, R11 ;  /* 0x0000002c270b7223 */ /* 0x040fe2000000000b */
[C---:B------:R-:W-:Y:S01]  /*6610*/  FFMA R12, R39.reuse, R45, R12 ;  /* 0x0000002d270c7223 */ /* 0x040fe2000000000c */
[----:B------:R-:W-:Y:S01]  /*6620*/  FFMA R13, R39, R46, R13 ;  /* 0x0000002e270d7223 */ /* 0x000fe2000000000d */
[----:B------:R-:W-:Y:S01]  /*6630*/  F2FP.SATFINITE.E4M3.F32.PACK_AB_MERGE_C R6, R7, R6, RZ ;  /* 0x000000060706723e */ /* 0x000fe200048070ff */
[C---:B------:R-:W-:Y:S01]  /*6640*/  FMUL R14, R38.reuse, R14 ;  /* 0x0000000e260e7220 */ /* 0x040fe20000400000 */
[----:B------:R-:W-:Y:S01]  /*6650*/  F2FP.SATFINITE.E4M3.F32.PACK_AB_MERGE_C R10, R11, R10, RZ ;  /* 0x0000000a0b0a723e */ /* 0x000fe200048070ff */
[C---:B------:R-:W-:Y:S01]  /*6660*/  FMUL R15, R38.reuse, R15 ;  /* 0x0000000f260f7220 */ /* 0x040fe20000400000 */
[----:B------:R-:W-:Y:S01]  /*6670*/  F2FP.SATFINITE.E4M3.F32.PACK_AB_MERGE_C R4, R5, R4, R6 ;  /* 0x000000040504723e */ /* 0x000fe20004807006 */
[----:B------:R-:W-:Y:S01]  /*6680*/  FFMA R14, R39, R47, R14 ;  /* 0x0000002f270e7223 */ /* 0x000fe2000000000e */
[----:B------:R-:W-:Y:S01]  /*6690*/  F2FP.SATFINITE.E4M3.F32.PACK_AB_MERGE_C R5, R9, R8, R10 ;  /* 0x000000080905723e */ /* 0x000fe2000480700a */
[C---:B------:R-:W-:Y:S01]  /*66a0*/  FFMA R15, R39.reuse, R48, R15 ;  /* 0x00000030270f7223 */ /* 0x040fe2000000000f */
[C---:B------:R-:W-:Y:S01]  /*66b0*/  FFMA R16, R39.reuse, R49, R16 ;  /* 0x0000003127107223 */ /* 0x040fe20000000010 */
[C---:B------:R-:W-:Y:S01]  /*66c0*/  FFMA R17, R39.reuse, R50, R17 ;  /* 0x0000003227117223 */ /* 0x040fe20000000011 */
[C---:B------:R-:W-:Y:S01]  /*66d0*/  FMUL R18, R38.reuse, R18 ;  /* 0x0000001226127220 */ /* 0x040fe20000400000 */
[C---:B------:R-:W-:Y:S01]  /*66e0*/  FMUL R19, R38.reuse, R19 ;  /* 0x0000001326137220 */ /* 0x040fe20000400000 */
[----:B------:R-:W-:Y:S02]  /*66f0*/  HADD2.F32 R56, -RZ, R56.H1_H1 ;  /* 0x30000038ff387230 */ /* 0x000fe40000004100 */
[C---:B------:R-:W-:Y:S01]  /*6700*/  FMUL R22, R38.reuse, R22 ;  /* 0x0000001626167220 */ /* 0x040fe20000400000 */
[C---:B------:R-:W-:Y:S01]  /*6710*/  FFMA R18, R39.reuse, R51, R18 ;  /* 0x0000003327127223 */ /* 0x040fe20000000012 */
[C---:B------:R-:W-:Y:S01]  /*6720*/  FFMA R19, R39.reuse, R52, R19 ;  /* 0x0000003427137223 */ /* 0x040fe20000000013 */
[C---:B------:R-:W-:Y:S01]  /*6730*/  FMUL R23, R38.reuse, R23 ;  /* 0x0000001726177220 */ /* 0x040fe20000400000 */
[C---:B------:R-:W-:Y:S01]  /*6740*/  FFMA R20, R39.reuse, R53, R20 ;  /* 0x0000003527147223 */ /* 0x040fe20000000014 */
[C---:B------:R-:W-:Y:S01]  /*6750*/  FFMA R21, R39.reuse, R54, R21 ;  /* 0x0000003627157223 */ /* 0x040fe20000000015 */
[--C-:B------:R-:W-:Y:S02]  /*6760*/  HADD2.F32 R59, -RZ, R60.reuse.H0_H0 ;  /* 0x2000003cff3b7230 */ /* 0x100fe40000004100 */
[C---:B------:R-:W-:Y:S01]  /*6770*/  FFMA R22, R39.reuse, R55, R22 ;  /* 0x0000003727167223 */ /* 0x040fe20000000016 */
[----:B------:R-:W-:Y:S02]  /*6780*/  HADD2.F32 R60, -RZ, R60.H1_H1 ;  /* 0x3000003cff3c7230 */ /* 0x000fe40000004100 */
[C---:B------:R-:W-:Y:S01]  /*6790*/  FMUL R3, R38.reuse, R26 ;  /* 0x0000001a26037220 */ /* 0x040fe20000400000 */
        /* <DEDUP_REMOVED lines=16> */
[----:B------:R-:W-:Y:S01]  /*68a0*/  FFMA R31, R39, R64, R31 ;  /* 0x00000040271f7223 */ /* 0x000fe2000000001f */
[----:B------:R-:W-:Y:S01]  /*68b0*/  FMUL R35, R38, R35 ;  /* 0x0000002326237220 */ /* 0x000fe20000400000 */
[----:B------:R-:W-:Y:S01]  /*68c0*/  F2FP.SATFINITE.E4M3.F32.PACK_AB_MERGE_C R14, R15, R14, RZ ;  /* 0x0000000e0f0e723e */ /* 0x000fe200048070ff */
[----:B------:R-:W-:Y:S01]  /*68d0*/  FFMA R28, R39, R65, R28 ;  /* 0x00000041271c7223 */ /* 0x000fe2000000001c */
[----:B------:R-:W-:Y:S01]  /*68e0*/  F2FP.SATFINITE.E4M3.F32.PACK_AB_MERGE_C R7, R19, R18, RZ ;  /* 0x000000121307723e */ /* 0x000fe200048070ff */
[C---:B------:R-:W-:Y:S01]  /*68f0*/  FFMA R29, R39.reuse, R66, R29 ;  /* 0x00000042271d7223 */ /* 0x040fe2000000001d */
[----:B------:R-:W-:Y:S01]  /*6900*/  FFMA R30, R39, R67, R30 ;  /* 0x00000043271e7223 */ /* 0x000fe2000000001e */
[----:B------:R-:W-:Y:S01]  /*6910*/  F2FP.SATFINITE.E4M3.F32.PACK_AB_MERGE_C R22, R23, R22, RZ ;  /* 0x000000161716723e */ /* 0x000fe200048070ff */
[----:B------:R-:W-:Y:S01]  /*6920*/  FFMA R35, R39, R68, R35 ;  /* 0x0000004427237223 */ /* 0x000fe20000000023 */
[----:B------:R-:W-:Y:S02]  /*6930*/  F2FP.SATFINITE.E4M3.F32.PACK_AB_MERGE_C R6, R13, R12, R14 ;  /* 0x0000000c0d06723e */ /* 0x000fe4000480700e */
[----:B------:R-:W-:Y:S02]  /*6940*/  F2FP.SATFINITE.E4M3.F32.PACK_AB_MERGE_C R7, R17, R16, R7 ;  /* 0x000000101107723e */ /* 0x000fe40004807007 */
[----:B------:R-:W-:Y:S02]  /*6950*/  F2FP.SATFINITE.E4M3.F32.PACK_AB_MERGE_C R20, R21, R20, R22 ;  /* 0x000000141514723e */ /* 0x000fe40004807016 */
[----:B------:R-:W-:Y:S01]  /*6960*/  F2FP.SATFINITE.E4M3.F32.PACK_AB_MERGE_C R3, R27, R3, RZ ;  /* 0x000000031b03723e */ /* 0x000fe200048070ff */
[----:B------:R1:W-:Y:S01]  /*6970*/  STS.128 [R79+UR44+0x1200], R4 ;  /* 0x001200044f007988 */ /* 0x0003e20008000c2c */
[----:B------:R-:W-:Y:S02]  /*6980*/  F2FP.SATFINITE.E4M3.F32.PACK_AB_MERGE_C R22, R31, R26, RZ ;  /* 0x0000001a1f16723e */ /* 0x000fe400048070ff */
[----:B------:R-:W-:Y:S02]  /*6990*/  F2FP.SATFINITE.E4M3.F32.PACK_AB_MERGE_C R23, R35, R30, RZ ;  /* 0x0000001e2317723e */ /* 0x000fe400048070ff */
[----:B------:R-:W-:Y:S02]  /*69a0*/  F2FP.SATFINITE.E4M3.F32.PACK_AB_MERGE_C R21, R2, R0, R3 ;  /* 0x000000000215723e */ /* 0x000fe40004807003 */
[----:B------:R-:W-:Y:S02]  /*69b0*/  F2FP.SATFINITE.E4M3.F32.PACK_AB_MERGE_C R22, R25, R24, R22 ;  /* 0x000000181916723e */ /* 0x000fe40004807016 */
[----:B------:R-:W-:Y:S05]  /*69c0*/  F2FP.SATFINITE.E4M3.F32.PACK_AB_MERGE_C R23, R29, R28, R23 ;  /* 0x0000001c1d17723e */ /* 0x000fea0004807017 */
[----:B------:R1:W-:Y:S01]  /*69d0*/  STS.128 [R78+0x1010], R20 ;  /* 0x001010144e007388 */ /* 0x0003e20000000c00 */
[----:B------:R-:W-:Y:S01]  /*69e0*/  @!PT LDS RZ, [RZ] ;  /* 0x00000000fffff984 */ /* 0x000fe20000000800 */
[----:B------:R-:W-:Y:S01]  /*69f0*/  @!PT LDS RZ, [RZ] ;  /* 0x00000000fffff984 */ /* 0x000fe20000000800 */
[----:B------:R-:W-:Y:S01]  /*6a00*/  @!PT LDS RZ, [RZ] ;  /* 0x00000000fffff984 */ /* 0x000fe20000000800 */
[----:B------:R-:W-:Y:S01]  /*6a10*/  @!PT LDS RZ, [RZ] ;  /* 0x00000000fffff984 */ /* 0x000fe20000000800 */
[----:B------:R2:W-:Y:S07]  /*6a20*/  MEMBAR.ALL.CTA ;  /* 0x0000000000007992 */ /* 0x0005ee0000008000 */
[----:B--2---:R-:W2:Y:S02]  /*6a30*/  FENCE.VIEW.ASYNC.S ;  /* 0x00000000000073c6 */ /* 0x004ea40000000000 */
[----:B--2---:R-:W-:Y:S06]  /*6a40*/  BAR.SYNC.DEFER_BLOCKING 0x1, 0x80 ;  /* 0x0042000000007b1d */ /* 0x004fec0000010000 */
[----:B------:R-:W-:Y:S05]  /*6a50*/  @P0 BRA `(.L_x_110) ;  /* 0x0000000000300947 */ /* 0x000fea0003800000 */
[----:B------:R-:W-:Y:S02]  /*6a60*/  UIADD3 UR4, UPT, UPT, UR44, 0x1200, URZ ;  /* 0x000012002c047890 */ /* 0x000fe4000fffe0ff */
[----:B------:R-:W-:Y:S02]  /*6a70*/  USHF.L.U32 UR9, UR45, 0x6, URZ ;  /* 0x000000062d097899 */ /* 0x000fe400080006ff */
[----:B------:R-:W-:Y:S02]  /*6a80*/  USHF.L.U32 UR10, UR46, 0x6, URZ ;  /* 0x000000062e0a7899 */ /* 0x000fe400080006ff */
[----:B------:R-:W-:Y:S01]  /*6a90*/  MOV R87, UR4 ;  /* 0x0000000400577c02 */ /* 0x000fe20008000f00 */
[----:B------:R-:W-:Y:S01]  /*6aa0*/  UIADD3 UR4, UP0, UPT, UR62, 0x680, URZ ;  /* 0x000006803e047890 */ /* 0x000fe2000ff1e0ff */
[----:B------:R-:W-:Y:S02]  /*6ab0*/  UMOV UR11, UR36 ;  /* 0x00000024000b7c82 */ /* 0x000fe40008000000 */
[----:B------:R-:W-:Y:S01]  /*6ac0*/  R2UR UR8, R87 ;  /* 0x00000000570872ca */ /* 0x000fe200000e0000 */
[----:B------:R-:W-:Y:S11]  /*6ad0*/  UIADD3.X UR5, UPT, UPT, URZ, UR63, URZ, UP0, !UPT ;  /* 0x0000003fff057290 */ /* 0x000ff600087fe4ff */
[----:B------:R-:W-:Y:S01]  /*6ae0*/  @!UPT UIADD3 URZ, UPT, UPT, URZ, URZ, URZ ;  /* 0x000000fffffff290 */ /* 0x000fe2000fffe0ff */
[----:B------:R2:W-:Y:S01]  /*6af0*/  UTMASTG.3D [UR8], [UR4] ;  /* 0x00000008040073b5 */ /* 0x0005e20008010000 */
[----:B------:R0:W-:Y:S01]  /*6b00*/  UTMACMDFLUSH ;  /* 0x00000000000079b7 */ /* 0x0001e20000000000 */
[----:B--2---:R-:W-:Y:S04]  /*6b10*/  DEPBAR.LE SB0, 0x0 ;  /* 0x000080000000791a */ /* 0x004fe80000000000 */
.L_x_110:
[----:B------:R-:W-:Y:S05]  /*6b20*/  BSYNC.RECONVERGENT B0 ;  /* 0x0000000000007941 */ /* 0x000fea0003800200 */
.L_x_109:
[----:B------:R-:W-:Y:S01]  /*6b30*/  BAR.SYNC.DEFER_BLOCKING 0x1, 0x80 ;  /* 0x0042000000007b1d */ /* 0x000fe20000010000 */
[----:B------:R-:W-:Y:S01]  /*6b40*/  ISETP.NE.AND P0, PT, R83, 0x2, PT ;  /* 0x000000025300780c */ /* 0x000fe20003f05270 */
[----:B------:R-:W-:Y:S01]  /*6b50*/  UISETP.NE.AND UP0, UPT, UR47, URZ, UPT ;  /* 0x000000ff2f00728c */ /* 0x000fe2000bf05270 */
[----:B------:R-:W-:Y:S01]  /*6b60*/  ISETP.NE.AND P1, PT, R36, 0x4, PT ;  /* 0x000000042400780c */ /* 0x000fe20003f25270 */
[----:B------:R-:W-:Y:S01]  /*6b70*/  UIADD3 UR45, UPT, UPT, UR37, UR55, URZ ;  /* 0x00000037252d7290 */ /* 0x000fe2000fffe0ff */
[----:B------:R-:W-:Y:S01]  /*6b80*/  SEL R2, RZ, 0x1, P0 ;  /* 0x00000001ff027807 */ /* 0x000fe20000000000 */
[----:B------:R-:W-:Y:S01]  /*6b90*/  UIADD3 UR46, UPT, UPT, UR38, UR58, URZ ;  /* 0x0000003a262e7290 */ /* 0x000fe2000fffe0ff */
[----:B------:R-:W-:Y:S02]  /*6ba0*/  SEL R0, RZ, 0x1, P1 ;  /* 0x00000001ff007807 */ /* 0x000fe40000800000 */
[----:B------:R-:W-:Y:S02]  /*6bb0*/  LOP3.LUT R85, R85, R2, RZ, 0x3c, !PT ;  /* 0x0000000255557212 */ /* 0x000fe400078e3cff */
[----:B------:R-:W-:Y:S02]  /*6bc0*/  LOP3.LUT R86, R86, R0, RZ, 0x3c, !PT ;  /* 0x0000000056567212 */ /* 0x000fe400078e3cff */
[----:B------:R-:W-:Y:S02]  /*6bd0*/  SEL R83, R83, RZ, P0 ;  /* 0x000000ff53537207 */ /* 0x000fe40000000000 */
[----:B------:R-:W-:Y:S01]  /*6be0*/  SEL R36, R36, RZ, P1 ;  /* 0x000000ff24247207 */ /* 0x000fe20000800000 */
[----:B------:R-:W-:Y:S01]  /*6bf0*/  UMOV UR36, UR54 ;  /* 0x0000003600247c82 */ /* 0x000fe20008000000 */
[----:B------:R-:W-:Y:S05]  /*6c00*/  BRA.U UP0, `(.L_x_111) ;  /* 0xffffffe500487547 */ /* 0x000fea000b83ffff */
[----:B------:R-:W-:Y:S05]  /*6c10*/  EXIT ;  /* 0x000000000000794d */ /* 0x000fea0003800000 */
.L_x_24:
[----:B-1----:R1:W2:Y:S02]  /*6c20*/  SYNCS.PHASECHK.TRANS64.TRYWAIT P0, [R0+URZ+0xc0], R2 ;  /* 0x0000c002000075a7 */ /* 0x0022a400080011ff */
[----:B--2---:R-:W-:Y:S05]  /*6c30*/  @!P0 NANOSLEEP.SYNCS 0x989680 ;  /* 0x009896800000895d */ /* 0x004fea0003900000 */
[----:B------:R-:W2:Y:S02]  /*6c40*/  @!P0 SYNCS.PHASECHK.TRANS64 P0, [R0+URZ+0xc0], R2 ;  /* 0x0000c002000085a7 */ /* 0x000ea400080010ff */
[----:B--2---:R-:W-:Y:S05]  /*6c50*/  @!P0 BRA `(.L_x_24) ;  /* 0xfffffffc00f08947 */ /* 0x004fea000383ffff */
[----:B------:R-:W-:Y:S05]  /*6c60*/  BRA `(.L_x_112) ;  /* 0xffffffac006c7947 */ /* 0x000fea000383ffff */
.L_x_27:
[----:B-1----:R-:W-:-:S07]  /*6c70*/  MOV R0, UR33 ;  /* 0x0000002100007c02 */ /* 0x002fce0008000f00 */
.L_x_113:
[----:B-1----:R1:W2:Y:S02]  /*6c80*/  SYNCS.PHASECHK.TRANS64.TRYWAIT P0, [R0+URZ+0x18], R3 ;  /* 0x00001803000075a7 */ /* 0x0022a400080011ff */
[----:B--2---:R-:W-:Y:S05]  /*6c90*/  @!P0 NANOSLEEP.SYNCS 0x989680 ;  /* 0x009896800000895d */ /* 0x004fea0003900000 */
[----:B------:R-:W2:Y:S02]  /*6ca0*/  @!P0 SYNCS.PHASECHK.TRANS64 P0, [R0+URZ+0x18], R3 ;  /* 0x00001803000085a7 */ /* 0x000ea400080010ff */
[----:B--2---:R-:W-:Y:S05]  /*6cb0*/  @!P0 BRA `(.L_x_113) ;  /* 0xfffffffc00f08947 */ /* 0x004fea000383ffff */
[----:B------:R-:W-:Y:S05]  /*6cc0*/  BRA `(.L_x_26) ;  /* 0xffffffac00bc7947 */ /* 0x000fea000383ffff */
.L_x_34:
[----:B-1----:R-:W-:-:S07]  /*6cd0*/  MOV R0, UR17 ;  /* 0x0000001100007c02 */ /* 0x002fce0008000f00 */
.L_x_114:
[----:B-1----:R1:W2:Y:S02]  /*6ce0*/  SYNCS.PHASECHK.TRANS64.TRYWAIT P0, [R0+URZ+0x18], R3 ;  /* 0x00001803000075a7 */ /* 0x0022a400080011ff */
[----:B--2---:R-:W-:Y:S05]  /*6cf0*/  @!P0 NANOSLEEP.SYNCS 0x989680 ;  /* 0x009896800000895d */ /* 0x004fea0003900000 */
[----:B------:R-:W2:Y:S02]  /*6d00*/  @!P0 SYNCS.PHASECHK.TRANS64 P0, [R0+URZ+0x18], R3 ;  /* 0x00001803000085a7 */ /* 0x000ea400080010ff */
[----:B--2---:R-:W-:Y:S05]  /*6d10*/  @!P0 BRA `(.L_x_114) ;  /* 0xfffffffc00f08947 */ /* 0x004fea000383ffff */
[----:B------:R-:W-:Y:S05]  /*6d20*/  BRA `(.L_x_33) ;  /* 0xffffffb0007c7947 */ /* 0x000fea000383ffff */
.L_x_39:
[----:B-1----:R1:W2:Y:S02]  /*6d30*/  SYNCS.PHASECHK.TRANS64.TRYWAIT P0, [R3+URZ+0x50], R0 ;  /* 0x00005000030075a7 */ /* 0x0022a400080011ff */
[----:B--2---:R-:W-:Y:S05]  /*6d40*/  @!P0 NANOSLEEP.SYNCS 0x989680 ;  /* 0x009896800000895d */ /* 0x004fea0003900000 */
[----:B------:R-:W2:Y:S02]  /*6d50*/  @!P0 SYNCS.PHASECHK.TRANS64 P0, [R3+URZ+0x50], R0 ;  /* 0x00005000030085a7 */ /* 0x000ea400080010ff */
[----:B--2---:R-:W-:Y:S05]  /*6d60*/  @!P0 BRA `(.L_x_39) ;  /* 0xfffffffc00f08947 */ /* 0x004fea000383ffff */
[----:B------:R-:W-:Y:S05]  /*6d70*/  BRA `(.L_x_115) ;  /* 0xffffffb400207947 */ /* 0x000fea000383ffff */
.L_x_43:
[----:B------:R-:W-:-:S07]  /*6d80*/  MOV R0, UR4 ;  /* 0x0000000400007c02 */ /* 0x000fce0008000f00 */
.L_x_116:
[----:B-1----:R1:W2:Y:S02]  /*6d90*/  SYNCS.PHASECHK.TRANS64.TRYWAIT P0, [R0+URZ], R2 ;  /* 0x00000002000075a7 */ /* 0x0022a400080011ff */
[----:B--2---:R-:W-:Y:S05]  /*6da0*/  @!P0 NANOSLEEP.SYNCS 0x989680 ;  /* 0x009896800000895d */ /* 0x004fea0003900000 */
[----:B------:R-:W2:Y:S02]  /*6db0*/  @!P0 SYNCS.PHASECHK.TRANS64 P0, [R0+URZ], R2 ;  /* 0x00000002000085a7 */ /* 0x000ea400080010ff */
[----:B--2---:R-:W-:Y:S05]  /*6dc0*/  @!P0 BRA `(.L_x_116) ;  /* 0xfffffffc00f08947 */ /* 0x004fea000383ffff */
[----:B------:R-:W-:Y:S05]  /*6dd0*/  BRA `(.L_x_117) ;  /* 0xffffffb800c47947 */ /* 0x000fea000383ffff */
.L_x_44:
[----:B------:R-:W-:-:S07]  /*6de0*/  MOV R0, UR5 ;  /* 0x0000000500007c02 */ /* 0x000fce0008000f00 */
.L_x_118:
[----:B-1----:R1:W2:Y:S02]  /*6df0*/  SYNCS.PHASECHK.TRANS64.TRYWAIT P0, [R0+URZ], R2 ;  /* 0x00000002000075a7 */ /* 0x0022a400080011ff */
[----:B--2---:R-:W-:Y:S05]  /*6e00*/  @!P0 NANOSLEEP.SYNCS 0x989680 ;  /* 0x009896800000895d */ /* 0x004fea0003900000 */
[----:B------:R-:W2:Y:S02]  /*6e10*/  @!P0 SYNCS.PHASECHK.TRANS64 P0, [R0+URZ], R2 ;  /* 0x00000002000085a7 */ /* 0x000ea400080010ff */
[----:B--2---:R-:W-:Y:S05]  /*6e20*/  @!P0 BRA `(.L_x_118) ;  /* 0xfffffffc00f08947 */ /* 0x004fea000383ffff */
[----:B------:R-:W-:Y:S05]  /*6e30*/  BRA `(.L_x_119) ;  /* 0xffffffb800d07947 */ /* 0x000fea000383ffff */
.L_x_47:
[----:B-1----:R1:W2:Y:S02]  /*6e40*/  SYNCS.PHASECHK.TRANS64.TRYWAIT P0, [R2+URZ+0xb0], R4 ;  /* 0x0000b004020075a7 */ /* 0x0022a400080011ff */
[----:B--2---:R-:W-:Y:S05]  /*6e50*/  @!P0 NANOSLEEP.SYNCS 0x989680 ;  /* 0x009896800000895d */ /* 0x004fea0003900000 */
[----:B------:R-:W2:Y:S02]  /*6e60*/  @!P0 SYNCS.PHASECHK.TRANS64 P0, [R2+URZ+0xb0], R4 ;  /* 0x0000b004020085a7 */ /* 0x000ea400080010ff */
[----:B--2---:R-:W-:Y:S05]  /*6e70*/  @!P0 BRA `(.L_x_47) ;  /* 0xfffffffc00f08947 */ /* 0x004fea000383ffff */
[----:B------:R-:W-:Y:S05]  /*6e80*/  BRA `(.L_x_120) ;  /* 0xffffffbc00347947 */ /* 0x000fea000383ffff */
.L_x_48:
[----:B------:R-:W-:-:S07]  /*6e90*/  MOV R2, UR4 ;  /* 0x0000000400027c02 */ /* 0x000fce0008000f00 */
.L_x_121:
[----:B-1----:R1:W2:Y:S02]  /*6ea0*/  SYNCS.PHASECHK.TRANS64.TRYWAIT P0, [R2+URZ+0x60], R5 ;  /* 0x00006005020075a7 */ /* 0x0022a400080011ff */
[----:B--2---:R-:W-:Y:S05]  /*6eb0*/  @!P0 NANOSLEEP.SYNCS 0x989680 ;  /* 0x009896800000895d */ /* 0x004fea0003900000 */
[----:B------:R-:W2:Y:S02]  /*6ec0*/  @!P0 SYNCS.PHASECHK.TRANS64 P0, [R2+URZ+0x60], R5 ;  /* 0x00006005020085a7 */ /* 0x000ea400080010ff */
[----:B--2---:R-:W-:Y:S05]  /*6ed0*/  @!P0 BRA `(.L_x_121) ;  /* 0xfffffffc00f08947 */ /* 0x004fea000383ffff */
[----:B------:R-:W-:Y:S05]  /*6ee0*/  BRA `(.L_x_122) ;  /* 0xffffffbc00447947 */ /* 0x000fea000383ffff */
.L_x_49:
[----:B-1----:R1:W2:Y:S02]  /*6ef0*/  SYNCS.PHASECHK.TRANS64.TRYWAIT P1, [R2+URZ+0x50], R4 ;  /* 0x00005004020075a7 */ /* 0x0022a400080211ff */
[----:B--2---:R-:W-:Y:S05]  /*6f00*/  @!P1 NANOSLEEP.SYNCS 0x989680 ;  /* 0x009896800000995d */ /* 0x004fea0003900000 */
[----:B------:R-:W2:Y:S02]  /*6f10*/  @!P1 SYNCS.PHASECHK.TRANS64 P1, [R2+URZ+0x50], R4 ;  /* 0x00005004020095a7 */ /* 0x000ea400080210ff */
[----:B--2---:R-:W-:Y:S05]  /*6f20*/  @!P1 BRA `(.L_x_49) ;  /* 0xfffffffc00f09947 */ /* 0x004fea000383ffff */
[----:B------:R-:W-:Y:S05]  /*6f30*/  BRA `(.L_x_123) ;  /* 0xffffffbc00747947 */ /* 0x000fea000383ffff */
.L_x_52:
[----:B------:R-:W-:-:S07]  /*6f40*/  MOV R0, UR4 ;  /* 0x0000000400007c02 */ /* 0x000fce0008000f00 */
.L_x_124:
[----:B-1----:R1:W2:Y:S02]  /*6f50*/  SYNCS.PHASECHK.TRANS64.TRYWAIT P0, [R0+URZ+0x60], R2 ;  /* 0x00006002000075a7 */ /* 0x0022a400080011ff */
[----:B--2---:R-:W-:Y:S05]  /*6f60*/  @!P0 NANOSLEEP.SYNCS 0x989680 ;  /* 0x009896800000895d */ /* 0x004fea0003900000 */
[----:B------:R-:W2:Y:S02]  /*6f70*/  @!P0 SYNCS.PHASECHK.TRANS64 P0, [R0+URZ+0x60], R2 ;  /* 0x00006002000085a7 */ /* 0x000ea400080010ff */
[----:B--2---:R-:W-:Y:S05]  /*6f80*/  @!P0 BRA `(.L_x_124) ;  /* 0xfffffffc00f08947 */ /* 0x004fea000383ffff */
[----:B------:R-:W-:Y:S05]  /*6f90*/  BRA `(.L_x_51) ;  /* 0xffffffbc00c87947 */ /* 0x000fea000383ffff */
.L_x_61:
[----:B-1----:R-:W-:-:S04]  /*6fa0*/  MOV R5, UR5 ;  /* 0x0000000500057c02 */ /* 0x002fc80008000f00 */
[----:B------:R1:W2:Y:S03]  /*6fb0*/  SYNCS.PHASECHK.TRANS64.TRYWAIT P0, [R5+URZ+0x8], R6 ;  /* 0x00000806050075a7 */ /* 0x0002a600080011ff */
[----:B--2---:R-:W-:Y:S05]  /*6fc0*/  @!P0 NANOSLEEP.SYNCS 0x989680 ;  /* 0x009896800000895d */ /* 0x004fea0003900000 */
[----:B------:R-:W2:Y:S02]  /*6fd0*/  @!P0 SYNCS.PHASECHK.TRANS64 P0, [R5+URZ+0x8], R6 ;  /* 0x00000806050085a7 */ /* 0x000ea400080010ff */
[----:B--2---:R-:W-:Y:S05]  /*6fe0*/  @!P0 BRA `(.L_x_61) ;  /* 0xfffffffc00ec8947 */ /* 0x004fea000383ffff */
[----:B------:R-:W-:Y:S05]  /*6ff0*/  BRA `(.L_x_60) ;  /* 0xffffffc000807947 */ /* 0x000fea000383ffff */
.L_x_63:
[----:B------:R-:W-:Y:S01]  /*7000*/  BSSY B0, `(.L_x_125) ;  /* 0x0000006000007945 */ /* 0x000fe20003800000 */
[----:B------:R-:W-:-:S07]  /*7010*/  MOV R15, 0xffffffff ;  /* 0xffffffff000f7802 */ /* 0x000fce0000000f00 */
[----:B-1---5:R-:W-:Y:S05]  /*7020*/  WARPSYNC.COLLECTIVE R15, `(.L_x_126) ;  /* 0x000000000f0c7348 */ /* 0x022fea0003c00000 */
[----:B------:R-:W-:Y:S02]  /*7030*/  ELECT P6, UR79, PT ;  /* 0x00000000004f782f */ /* 0x000fe400038c0000 */
[----:B------:R-:W-:Y:S01]  /*7040*/  MOV R14, UR79 ;  /* 0x0000004f000e7c02 */ /* 0x000fe20008000f00 */
[----:B-1---5:R-:W-:Y:S10]  /*7050*/  ENDCOLLECTIVE ;  /* 0x000000000000791b */ /* 0x022ff40003800000 */
.L_x_126:
[----:B------:R-:W-:Y:S05]  /*7060*/  BSYNC B0 ;  /* 0x0000000000007941 */ /* 0x000fea0003800000 */
.L_x_125:
[----:B------:R-:W-:Y:S01]  /*7070*/  PLOP3.LUT P0, PT, P6, PT, PT, 0x80, 0x8 ;  /* 0x000000000008781c */ /* 0x000fe2000370f070 */
[----:B------:R-:W-:-:S12]  /*7080*/  BRA `(.L_x_127) ;  /* 0xffffffc000ac7947 */ /* 0x000fd8000383ffff */
.L_x_65:
[----:B-1----:R-:W-:-:S04]  /*7090*/  MOV R0, UR5 ;  /* 0x0000000500007c02 */ /* 0x002fc80008000f00 */
[----:B------:R1:W2:Y:S03]  /*70a0*/  SYNCS.PHASECHK.TRANS64.TRYWAIT P0, [R0+URZ+0x8], R4 ;  /* 0x00000804000075a7 */ /* 0x0002a600080011ff */
[----:B--2---:R-:W-:Y:S05]  /*70b0*/  @!P0 NANOSLEEP.SYNCS 0x989680 ;  /* 0x009896800000895d */ /* 0x004fea0003900000 */
[----:B------:R-:W2:Y:S02]  /*70c0*/  @!P0 SYNCS.PHASECHK.TRANS64 P0, [R0+URZ+0x8], R4 ;  /* 0x00000804000085a7 */ /* 0x000ea400080010ff */
[----:B--2---:R-:W-:Y:S05]  /*70d0*/  @!P0 BRA `(.L_x_65) ;  /* 0xfffffffc00ec8947 */ /* 0x004fea000383ffff */
[----:B------:R-:W-:Y:S05]  /*70e0*/  BRA `(.L_x_64) ;  /* 0xffffffc000b07947 */ /* 0x000fea000383ffff */
.L_x_66:
[----:B-1----:R1:W2:Y:S02]  /*70f0*/  SYNCS.PHASECHK.TRANS64.TRYWAIT P0, [R0+URZ+0x50], R4 ;  /* 0x00005004000075a7 */ /* 0x0022a400080011ff */
[----:B--2---:R-:W-:Y:S05]  /*7100*/  @!P0 NANOSLEEP.SYNCS 0x989680 ;  /* 0x009896800000895d */ /* 0x004fea0003900000 */
[----:B------:R-:W2:Y:S02]  /*7110*/  @!P0 SYNCS.PHASECHK.TRANS64 P0, [R0+URZ+0x50], R4 ;  /* 0x00005004000085a7 */ /* 0x000ea400080010ff */
[----:B--2---:R-:W-:Y:S05]  /*7120*/  @!P0 BRA `(.L_x_66) ;  /* 0xfffffffc00f08947 */ /* 0x004fea000383ffff */
[----:B------:R-:W-:Y:S05]  /*7130*/  BRA `(.L_x_128) ;  /* 0xffffffc400847947 */ /* 0x000fea000383ffff */
.L_x_68:
[----:B------:R-:W-:-:S07]  /*7140*/  MOV R0, UR19 ;  /* 0x0000001300007c02 */ /* 0x000fce0008000f00 */
.L_x_129:
[----:B-1----:R1:W2:Y:S02]  /*7150*/  SYNCS.PHASECHK.TRANS64.TRYWAIT P0, [R0+URZ+0x90], R4 ;  /* 0x00009004000075a7 */ /* 0x0022a400080011ff */
[----:B--2---:R-:W-:Y:S05]  /*7160*/  @!P0 NANOSLEEP.SYNCS 0x989680 ;  /* 0x009896800000895d */ /* 0x004fea0003900000 */
[----:B------:R-:W2:Y:S02]  /*7170*/  @!P0 SYNCS.PHASECHK.TRANS64 P0, [R0+URZ+0x90], R4 ;  /* 0x00009004000085a7 */ /* 0x000ea400080010ff */
[----:B--2---:R-:W-:Y:S05]  /*7180*/  @!P0 BRA `(.L_x_129) ;  /* 0xfffffffc00f08947 */ /* 0x004fea000383ffff */
[----:B------:R-:W-:Y:S05]  /*7190*/  BRA `(.L_x_130) ;  /* 0xffffffc400cc7947 */ /* 0x000fea000383ffff */
.L_x_71:
[----:B------:R-:W-:Y:S07]  /*71a0*/  MOV R0, UR6 ;  /* 0x0000000600007c02 */ /* 0x000fee0008000f00 */
.L_x_131:
[----:B-1----:R1:W2:Y:S02]  /*71b0*/  SYNCS.PHASECHK.TRANS64.TRYWAIT P0, [R0+URZ], R4 ;  /* 0x00000004000075a7 */ /* 0x0022a400080011ff */
[----:B--2---:R-:W-:Y:S05]  /*71c0*/  @!P0 NANOSLEEP.SYNCS 0x989680 ;  /* 0x009896800000895d */ /* 0x004fea0003900000 */
[----:B------:R-:W2:Y:S02]  /*71d0*/  @!P0 SYNCS.PHASECHK.TRANS64 P0, [R0+URZ], R4 ;  /* 0x00000004000085a7 */ /* 0x000ea400080010ff */
[----:B--2---:R-:W-:Y:S05]  /*71e0*/  @!P0 BRA `(.L_x_131) ;  /* 0xfffffffc00f08947 */ /* 0x004fea000383ffff */
[----:B------:R-:W-:Y:S05]  /*71f0*/  BRA `(.L_x_70) ;  /* 0xffffffc400e47947 */ /* 0x000fea000383ffff */
.L_x_75:
[----:B-1----:R-:W-:-:S07]  /*7200*/  MOV R0, UR4 ;  /* 0x0000000400007c02 */ /* 0x002fce0008000f00 */
.L_x_132:
[----:B-1----:R1:W2:Y:S02]  /*7210*/  SYNCS.PHASECHK.TRANS64.TRYWAIT P0, [R0+URZ], R2 ;  /* 0x00000002000075a7 */ /* 0x0022a400080011ff */
[----:B--2---:R-:W-:Y:S05]  /*7220*/  @!P0 NANOSLEEP.SYNCS 0x989680 ;  /* 0x009896800000895d */ /* 0x004fea0003900000 */
[----:B------:R-:W2:Y:S02]  /*7230*/  @!P0 SYNCS.PHASECHK.TRANS64 P0, [R0+URZ], R2 ;  /* 0x00000002000085a7 */ /* 0x000ea400080010ff */
[----:B--2---:R-:W-:Y:S05]  /*7240*/  @!P0 BRA `(.L_x_132) ;  /* 0xfffffffc00f08947 */ /* 0x004fea000383ffff */
[----:B------:R-:W-:Y:S05]  /*7250*/  BRA `(.L_x_133) ;  /* 0xffffffc8009c7947 */ /* 0x000fea000383ffff */
.L_x_76:
[----:B------:R-:W-:-:S07]  /*7260*/  MOV R0, UR5 ;  /* 0x0000000500007c02 */ /* 0x000fce0008000f00 */
.L_x_134:
[----:B-1----:R1:W2:Y:S02]  /*7270*/  SYNCS.PHASECHK.TRANS64.TRYWAIT P0, [R0+URZ], R3 ;  /* 0x00000003000075a7 */ /* 0x0022a400080011ff */
[----:B--2---:R-:W-:Y:S05]  /*7280*/  @!P0 NANOSLEEP.SYNCS 0x989680 ;  /* 0x009896800000895d */ /* 0x004fea0003900000 */
[----:B------:R-:W2:Y:S02]  /*7290*/  @!P0 SYNCS.PHASECHK.TRANS64 P0, [R0+URZ], R3 ;  /* 0x00000003000085a7 */ /* 0x000ea400080010ff */
[----:B--2---:R-:W-:Y:S05]  /*72a0*/  @!P0 BRA `(.L_x_134) ;  /* 0xfffffffc00f08947 */ /* 0x004fea000383ffff */
[----:B------:R-:W-:Y:S05]  /*72b0*/  BRA `(.L_x_135) ;  /* 0xffffffc800a87947 */ /* 0x000fea000383ffff */
.L_x_77:
[----:B------:R-:W-:-:S07]  /*72c0*/  MOV R0, UR5 ;  /* 0x0000000500007c02 */ /* 0x000fce0008000f00 */
.L_x_136:
[----:B-1----:R1:W2:Y:S02]  /*72d0*/  SYNCS.PHASECHK.TRANS64.TRYWAIT P0, [R0+URZ], R3 ;  /* 0x00000003000075a7 */ /* 0x0022a400080011ff */
[----:B--2---:R-:W-:Y:S05]  /*72e0*/  @!P0 NANOSLEEP.SYNCS 0x989680 ;  /* 0x009896800000895d */ /* 0x004fea0003900000 */
[----:B------:R-:W2:Y:S02]  /*72f0*/  @!P0 SYNCS.PHASECHK.TRANS64 P0, [R0+URZ], R3 ;  /* 0x00000003000085a7 */ /* 0x000ea400080010ff */
[----:B--2---:R-:W-:Y:S05]  /*7300*/  @!P0 BRA `(.L_x_136) ;  /* 0xfffffffc00f08947 */ /* 0x004fea000383ffff */
[----:B------:R-:W-:Y:S05]  /*7310*/  BRA `(.L_x_137) ;  /* 0xffffffc800b47947 */ /* 0x000fea000383ffff */
.L_x_80:
[----:B------:R-:W-:-:S07]  /*7320*/  MOV R0, UR13 ;  /* 0x0000000d00007c02 */ /* 0x000fce0008000f00 */
.L_x_138:
[----:B-1----:R1:W2:Y:S02]  /*7330*/  SYNCS.PHASECHK.TRANS64.TRYWAIT P1, [R0+URZ+0xd0], R2 ;  /* 0x0000d002000075a7 */ /* 0x0022a400080211ff */
[----:B--2---:R-:W-:Y:S05]  /*7340*/  @!P1 NANOSLEEP.SYNCS 0x989680 ;  /* 0x009896800000995d */ /* 0x004fea0003900000 */
[----:B------:R-:W2:Y:S02]  /*7350*/  @!P1 SYNCS.PHASECHK.TRANS64 P1, [R0+URZ+0xd0], R2 ;  /* 0x0000d002000095a7 */ /* 0x000ea400080210ff */
[----:B--2---:R-:W-:Y:S05]  /*7360*/  @!P1 BRA `(.L_x_138) ;  /* 0xfffffffc00f09947 */ /* 0x004fea000383ffff */
[----:B------:R-:W-:Y:S05]  /*7370*/  BRA `(.L_x_139) ;  /* 0xffffffcc00007947 */ /* 0x000fea000383ffff */
.L_x_85:
[----:B--2---:R2:W4:Y:S02]  /*7380*/  SYNCS.PHASECHK.TRANS64.TRYWAIT P0, [R7+URZ+0x50], R0 ;  /* 0x00005000070075a7 */ /* 0x00452400080011ff */
[----:B----4-:R-:W-:Y:S05]  /*7390*/  @!P0 NANOSLEEP.SYNCS 0x989680 ;  /* 0x009896800000895d */ /* 0x010fea0003900000 */
[----:B------:R-:W4:Y:S02]  /*73a0*/  @!P0 SYNCS.PHASECHK.TRANS64 P0, [R7+URZ+0x50], R0 ;  /* 0x00005000070085a7 */ /* 0x000f2400080010ff */
[----:B----4-:R-:W-:Y:S05]  /*73b0*/  @!P0 BRA `(.L_x_85) ;  /* 0xfffffffc00f08947 */ /* 0x010fea000383ffff */
[----:B------:R-:W-:Y:S05]  /*73c0*/  BRA `(.L_x_140) ;  /* 0xffffffd000207947 */ /* 0x000fea000383ffff */
.L_x_88:
[----:B-1----:R-:W-:Y:S07]  /*73d0*/  MOV R0, UR17 ;  /* 0x0000001100007c02 */ /* 0x002fee0008000f00 */
.L_x_141:
[----:B-1----:R1:W2:Y:S02]  /*73e0*/  SYNCS.PHASECHK.TRANS64.TRYWAIT P2, [R0+URZ+0x48], R7 ;  /* 0x00004807000075a7 */ /* 0x0022a400080411ff */
[----:B--2---:R-:W-:Y:S05]  /*73f0*/  @!P2 NANOSLEEP.SYNCS 0x989680 ;  /* 0x009896800000a95d */ /* 0x004fea0003900000 */
[----:B------:R-:W2:Y:S02]  /*7400*/  @!P2 SYNCS.PHASECHK.TRANS64 P2, [R0+URZ+0x48], R7 ;  /* 0x000048070000a5a7 */ /* 0x000ea400080410ff */
[----:B--2---:R-:W-:Y:S05]  /*7410*/  @!P2 BRA `(.L_x_141) ;  /* 0xfffffffc00f0a947 */ /* 0x004fea000383ffff */
[----:B------:R-:W-:Y:S05]  /*7420*/  BRA `(.L_x_87) ;  /* 0xffffffd400807947 */ /* 0x000fea000383ffff */
.L_x_91:
[----:B-1----:R-:W-:Y:S07]  /*7430*/  MOV R0, UR17 ;  /* 0x0000001100007c02 */ /* 0x002fee0008000f00 */
.L_x_142:
[----:B-1----:R1:W2:Y:S02]  /*7440*/  SYNCS.PHASECHK.TRANS64.TRYWAIT P0, [R0+URZ+0x38], R6 ;  /* 0x00003806000075a7 */ /* 0x0022a400080011ff */
[----:B--2---:R-:W-:Y:S05]  /*7450*/  @!P0 NANOSLEEP.SYNCS 0x989680 ;  /* 0x009896800000895d */ /* 0x004fea0003900000 */
[----:B------:R-:W2:Y:S02]  /*7460*/  @!P0 SYNCS.PHASECHK.TRANS64 P0, [R0+URZ+0x38], R6 ;  /* 0x00003806000085a7 */ /* 0x000ea400080010ff */
[----:B--2---:R-:W-:Y:S05]  /*7470*/  @!P0 BRA `(.L_x_142) ;  /* 0xfffffffc00f08947 */ /* 0x004fea000383ffff */
[----:B------:R-:W-:Y:S05]  /*7480*/  BRA `(.L_x_143) ;  /* 0xffffffd400d07947 */ /* 0x000fea000383ffff */
.L_x_94:
[----:B--2---:R2:W3:Y:S02]  /*7490*/  SYNCS.PHASECHK.TRANS64.TRYWAIT P0, [R3+URZ+0x50], R0 ;  /* 0x00005000030075a7 */ /* 0x0044e400080011ff */
[----:B---3--:R-:W-:Y:S05]  /*74a0*/  @!P0 NANOSLEEP.SYNCS 0x989680 ;  /* 0x009896800000895d */ /* 0x008fea0003900000 */
[----:B------:R-:W3:Y:S02]  /*74b0*/  @!P0 SYNCS.PHASECHK.TRANS64 P0, [R3+URZ+0x50], R0 ;  /* 0x00005000030085a7 */ /* 0x000ee400080010ff */
[----:B---3--:R-:W-:Y:S05]  /*74c0*/  @!P0 BRA `(.L_x_94) ;  /* 0xfffffffc00f08947 */ /* 0x008fea000383ffff */
[----:B------:R-:W-:Y:S05]  /*74d0*/  BRA `(.L_x_144) ;  /* 0xffffffdc00287947 */ /* 0x000fea000383ffff */
.L_x_105:
[----:B-1----:R-:W-:Y:S04]  /*74e0*/  MOV R0, UR44 ;  /* 0x0000002c00007c02 */ /* 0x002fe80008000f00 */
[----:B------:R1:W2:Y:S03]  /*74f0*/  SYNCS.PHASECHK.TRANS64.TRYWAIT P1, [R0+URZ+0x30], R3 ;  /* 0x00003003000075a7 */ /* 0x0002a600080211ff */
[----:B--2---:R-:W-:Y:S05]  /*7500*/  @!P1 NANOSLEEP.SYNCS 0x989680 ;  /* 0x009896800000995d */ /* 0x004fea0003900000 */
[----:B------:R-:W2:Y:S02]  /*7510*/  @!P1 SYNCS.PHASECHK.TRANS64 P1, [R0+URZ+0x30], R3 ;  /* 0x00003003000095a7 */ /* 0x000ea400080210ff */
[----:B--2---:R-:W-:Y:S05]  /*7520*/  @!P1 BRA `(.L_x_105) ;  /* 0xfffffffc00ec9947 */ /* 0x004fea000383ffff */
[----:B------:R-:W-:Y:S05]  /*7530*/  BRA `(.L_x_104) ;  /* 0xffffffe800607947 */ /* 0x000fea000383ffff */
.L_x_107:
[----:B-1----:R1:W2:Y:S02]  /*7540*/  SYNCS.PHASECHK.TRANS64.TRYWAIT P1, [R82+URZ+0x70], R4 ;  /* 0x00007004520075a7 */ /* 0x0022a400080211ff */
[----:B--2---:R-:W-:Y:S05]  /*7550*/  @!P1 NANOSLEEP.SYNCS 0x989680 ;  /* 0x009896800000995d */ /* 0x004fea0003900000 */
[----:B------:R-:W2:Y:S02]  /*7560*/  @!P1 SYNCS.PHASECHK.TRANS64 P1, [R82+URZ+0x70], R4 ;  /* 0x00007004520095a7 */ /* 0x000ea400080210ff */
[----:B--2---:R-:W-:Y:S05]  /*7570*/  @!P1 BRA `(.L_x_107) ;  /* 0xfffffffc00f09947 */ /* 0x004fea000383ffff */
[----:B------:R-:W-:Y:S05]  /*7580*/  BRA `(.L_x_106) ;  /* 0xffffffe800a07947 */ /* 0x000fea000383ffff */
        .weak           $__internal_0_$__cuda_sm10x_tcgen05_guardrail_trap_col_being_dealloced_not_returned_by_alloc
        .type           $__internal_0_$__cuda_sm10x_tcgen05_guardrail_trap_col_being_dealloced_not_returned_by_alloc,@function
        .size           $__internal_0_$__cuda_sm10x_tcgen05_guardrail_trap_col_being_dealloced_not_returned_by_alloc,($__internal_1_$__cuda_sm10x_tcgen05_guardrail_trap_phase_invalid_during_alloc - $__internal_0_$__cuda_sm10x_tcgen05_guardrail_trap_col_being_dealloced_not_returned_by_alloc)
$__internal_0_$__cuda_sm10x_tcgen05_guardrail_trap_col_being_dealloced_not_returned_by_alloc:
[----:B------:R-:W-:Y:S05]  /*7590*/  BPT.TRAP 0x1 ;  /* 0x000000040000795c */ /* 0x000fea0000300000 */
[----:B------:R-:W-:-:S04]  /*75a0*/  HFMA2 R3, -RZ, RZ, 0, 0 ;  /* 0x00000000ff037431 */ /* 0x000fc800000001ff */
[----:B------:R-:W-:Y:S05]  /*75b0*/  RET.REL.NODEC R2 `(_ZN7cutlass13device_kernelINS_4gemm6kernel13GemmUniversalIN4cute5tupleIJiiiiEEENS1_10collective13CollectiveMmaINS1_35MainloopSm100TmaUmmaWarpSpecializedILi3ELi2ELi4ENS5_IJNS4_1CILi2EEESB_NSA_ILi1EEEEEEEENS5_IJNSA_ILi128EEENSA_ILi64EEENSA_ILi32EEEEEENS_12float_e4m3_tENS5_IJlSC_lEEESJ_SK_NS4_8TiledMMAINS4_8MMA_AtomIJNS4_10MMA_TraitsINS4_25SM100_MMA_F8F6F4_2x1SM_SSEJSJ_SJ_fSF_SG_NS4_17integral_constantINS4_4UMMA5MajorELSR_0EEESS_NSP_INSQ_7ScaleInELST_0EEESU_EEEEEENS4_6LayoutINS5_IJSC_SC_SC_EEENS5_IJNSA_ILi0EEESZ_SZ_EEEEENS5_IJNS4_10UnderscoreES12_S12_EEEEENS4_28SM100_TMA_2SM_LOAD_MULTICASTENS4_14ComposedLayoutINS4_7SwizzleILi1ELi4ELi3EEENS4_18smem_ptr_flag_bitsILi8EEENSX_INS5_IJNSA_ILi8EEESH_EEENS5_IJSH_SC_EEEEEEEvNS4_8identityENS4_18SM100_TMA_2SM_LOADES1F_vS1G_EENS_8epilogue10collective18CollectiveEpilogueINS1J_23Sm100TmaWarpSpecializedILi1ELi1ELi32ELb0ELb0EEEJNS5_IJSG_SG_SH_EEENS5_IJNSX_ISG_SC_EES1P_EEESJ_SK_SJ_SK_NS1J_6fusion15FusionCallbacksIS1N_NS1R_17LinearCombinationISJ_fSJ_fLNS_15FloatRoundStyleE2EEES1O_S1Q_JEEENS4_5SM1004TMEM4LOAD26SM100_TMEM_LOAD_32dp32b32xENS4_13SM90_TMA_LOADENS16_INS17_ILi2ELi4ELi3EEES1A_NSX_INS5_IJS1B_SG_EEENS5_IJSG_SC_EEEEEEENS4_39AutoVectorizingCopyWithAssumedAlignmentILi128EEENS4_14SM90_TMA_STOREES26_S28_S28_EEEvvEEEEvNT_6ParamsE) ;  /* 0xffffff8802907950 */ /* 0x000fea0003c3ffff */
        .weak           $__internal_1_$__cuda_sm10x_tcgen05_guardrail_trap_phase_invalid_during_alloc
        .type           $__internal_1_$__cuda_sm10x_tcgen05_guardrail_trap_phase_invalid_during_alloc,@function
        .size           $__internal_1_$__cuda_sm10x_tcgen05_guardrail_trap_phase_invalid_during_alloc,($__internal_2_$__cuda_sm10x_tcgen05_guardrail_trap_unallocated_columns_being_dealloced - $__internal_1_$__cuda_sm10x_tcgen05_guardrail_trap_phase_invalid_during_alloc)
$__internal_1_$__cuda_sm10x_tcgen05_guardrail_trap_phase_invalid_during_alloc:
[----:B------:R-:W-:Y:S05]  /*75c0*/  BPT.TRAP 0x1 ;  /* 0x000000040000795c */ /* 0x000fea0000300000 */
[----:B------:R-:W-:-:S04]  /*75d0*/  MOV R5, 0x0 ;  /* 0x0000000000057802 */ /* 0x000fc80000000f00 */
[----:B------:R-:W-:Y:S05]  /*75e0*/  RET.REL.NODEC R4 `(_ZN7cutlass13device_kernelINS_4gemm6kernel13GemmUniversalIN4cute5tupleIJiiiiEEENS1_10collective13CollectiveMmaINS1_35MainloopSm100TmaUmmaWarpSpecializedILi3ELi2ELi4ENS5_IJNS4_1CILi2EEESB_NSA_ILi1EEEEEEEENS5_IJNSA_ILi128EEENSA_ILi64EEENSA_ILi32EEEEEENS_12float_e4m3_tENS5_IJlSC_lEEESJ_SK_NS4_8TiledMMAINS4_8MMA_AtomIJNS4_10MMA_TraitsINS4_25SM100_MMA_F8F6F4_2x1SM_SSEJSJ_SJ_fSF_SG_NS4_17integral_constantINS4_4UMMA5MajorELSR_0EEESS_NSP_INSQ_7ScaleInELST_0EEESU_EEEEEENS4_6LayoutINS5_IJSC_SC_SC_EEENS5_IJNSA_ILi0EEESZ_SZ_EEEEENS5_IJNS4_10UnderscoreES12_S12_EEEEENS4_28SM100_TMA_2SM_LOAD_MULTICASTENS4_14ComposedLayoutINS4_7SwizzleILi1ELi4ELi3EEENS4_18smem_ptr_flag_bitsILi8EEENSX_INS5_IJNSA_ILi8EEESH_EEENS5_IJSH_SC_EEEEEEEvNS4_8identityENS4_18SM100_TMA_2SM_LOADES1F_vS1G_EENS_8epilogue10collective18CollectiveEpilogueINS1J_23Sm100TmaWarpSpecializedILi1ELi1ELi32ELb0ELb0EEEJNS5_IJSG_SG_SH_EEENS5_IJNSX_ISG_SC_EES1P_EEESJ_SK_SJ_SK_NS1J_6fusion15FusionCallbacksIS1N_NS1R_17LinearCombinationISJ_fSJ_fLNS_15FloatRoundStyleE2EEES1O_S1Q_JEEENS4_5SM1004TMEM4LOAD26SM100_TMEM_LOAD_32dp32b32xENS4_13SM90_TMA_LOADENS16_INS17_ILi2ELi4ELi3EEES1A_NSX_INS5_IJS1B_SG_EEENS5_IJSG_SC_EEEEEEENS4_39AutoVectorizingCopyWithAssumedAlignmentILi128EEENS4_14SM90_TMA_STOREES26_S28_S28_EEEvvEEEEvNT_6ParamsE) ;  /* 0xffffff8804847950 */ /* 0x000fea0003c3ffff */
        .weak           $__internal_2_$__cuda_sm10x_tcgen05_guardrail_trap_unallocated_columns_being_dealloced
        .type           $__internal_2_$__cuda_sm10x_tcgen05_guardrail_trap_unallocated_columns_being_dealloced,@function
        .size           $__internal_2_$__cuda_sm10x_tcgen05_guardrail_trap_unallocated_columns_being_dealloced,(.L_x_146 - $__internal_2_$__cuda_sm10x_tcgen05_guardrail_trap_unallocated_columns_being_dealloced)
$__internal_2_$__cuda_sm10x_tcgen05_guardrail_trap_unallocated_columns_being_dealloced:
[----:B------:R-:W-:Y:S05]  /*75f0*/  BPT.TRAP 0x1 ;  /* 0x000000040000795c */ /* 0x000fea0000300000 */
[----:B------:R-:W-:-:S04]  /*7600*/  HFMA2 R3, -RZ, RZ, 0, 0 ;  /* 0x00000000ff037431 */ /* 0x000fc800000001ff */
[----:B------:R-:W-:Y:S05]  /*7610*/  RET.REL.NODEC R2 `(_ZN7cutlass13device_kernelINS_4gemm6kernel13GemmUniversalIN4cute5tupleIJiiiiEEENS1_10collective13CollectiveMmaINS1_35MainloopSm100TmaUmmaWarpSpecializedILi3ELi2ELi4ENS5_IJNS4_1CILi2EEESB_NSA_ILi1EEEEEEEENS5_IJNSA_ILi128EEENSA_ILi64EEENSA_ILi32EEEEEENS_12float_e4m3_tENS5_IJlSC_lEEESJ_SK_NS4_8TiledMMAINS4_8MMA_AtomIJNS4_10MMA_TraitsINS4_25SM100_MMA_F8F6F4_2x1SM_SSEJSJ_SJ_fSF_SG_NS4_17integral_constantINS4_4UMMA5MajorELSR_0EEESS_NSP_INSQ_7ScaleInELST_0EEESU_EEEEEENS4_6LayoutINS5_IJSC_SC_SC_EEENS5_IJNSA_ILi0EEESZ_SZ_EEEEENS5_IJNS4_10UnderscoreES12_S12_EEEEENS4_28SM100_TMA_2SM_LOAD_MULTICASTENS4_14ComposedLayoutINS4_7SwizzleILi1ELi4ELi3EEENS4_18smem_ptr_flag_bitsILi8EEENSX_INS5_IJNSA_ILi8EEESH_EEENS5_IJSH_SC_EEEEEEEvNS4_8identityENS4_18SM100_TMA_2SM_LOADES1F_vS1G_EENS_8epilogue10collective18CollectiveEpilogueINS1J_23Sm100TmaWarpSpecializedILi1ELi1ELi32ELb0ELb0EEEJNS5_IJSG_SG_SH_EEENS5_IJNSX_ISG_SC_EES1P_EEESJ_SK_SJ_SK_NS1J_6fusion15FusionCallbacksIS1N_NS1R_17LinearCombinationISJ_fSJ_fLNS_15FloatRoundStyleE2EEES1O_S1Q_JEEENS4_5SM1004TMEM4LOAD26SM100_TMEM_LOAD_32dp32b32xENS4_13SM90_TMA_LOADENS16_INS17_ILi2ELi4ELi3EEES1A_NSX_INS5_IJS1B_SG_EEENS5_IJSG_SC_EEEEEEENS4_39AutoVectorizingCopyWithAssumedAlignmentILi128EEENS4_14SM90_TMA_STOREES26_S28_S28_EEEvvEEEEvNT_6ParamsE) ;  /* 0xffffff8802787950 */ /* 0x000fea0003c3ffff */
.L_x_145:
[----:B------:R-:W-:-:S00]  /*7620*/  BRA `(.L_x_145) ;  /* 0xfffffffc00fc7947 */ /* 0x000fc0000383ffff */
[----:B------:R-:W-:-:S00]  /*7630*/  NOP ;  /* 0x0000000000007918 */ /* 0x000fc00000000000 */
        /* <DEDUP_REMOVED lines=12> */
.L_x_146:


//--------------------- .nv.global.init           --------------------------
	.section	.nv.global.init,"aw",@progbits
.nv.global.init:
	.type		$str$27,@object
	.size		$str$27,($str$28 - $str$27)
$str$27:
        /*0000*/ 	.byte	0x28, 0x61, 0x64, 0x64, 0x72, 0x65, 0x73, 0x73, 0x20, 0x26, 0x20, 0x6d, 0x61, 0x73, 0x6b, 0x29
        /*0010*/ 	.byte	0x20, 0x3d, 0x3d, 0x20, 0x30, 0x00
	.type		$str$28,@object
	.size		$str$28,($str$26 - $str$28)
$str$28:
        /*0016*/ 	.byte	0x2f, 0x74, 0x6d, 0x70, 0x2f, 0x63, 0x75, 0x74, 0x6c, 0x61, 0x73, 0x73, 0x5f, 0x73, 0x77, 0x65
        /*0026*/ 	.byte	0x65, 0x70, 0x5f, 0x73, 0x72, 0x63, 0x2f, 0x69, 0x6e, 0x63, 0x6c, 0x75, 0x64, 0x65, 0x2f, 0x63
        /*0036*/ 	.byte	0x75, 0x74, 0x65, 0x2f, 0x70, 0x6f, 0x69, 0x6e, 0x74, 0x65, 0x72, 0x5f, 0x66, 0x6c, 0x61, 0x67
        /*0046*/ 	.byte	0x67, 0x65, 0x64, 0x2e, 0x68, 0x70, 0x70, 0x00
	.type		$str$26,@object
	.size		$str$26,($str$25 - $str$26)
$str$26:
        /*004e*/ 	.byte	0x2f, 0x74, 0x6d, 0x70, 0x2f, 0x63, 0x75, 0x74, 0x6c, 0x61, 0x73, 0x73, 0x5f, 0x73, 0x77, 0x65
        /*005e*/ 	.byte	0x65, 0x70, 0x5f, 0x73, 0x72, 0x63, 0x2f, 0x69, 0x6e, 0x63, 0x6c, 0x75, 0x64, 0x65, 0x2f, 0x63
        /*006e*/ 	.byte	0x75, 0x74, 0x65, 0x2f, 0x61, 0x74, 0x6f, 0x6d, 0x2f, 0x63, 0x6f, 0x70, 0x79, 0x5f, 0x74, 0x72
        /*007e*/ 	.byte	0x61, 0x69, 0x74, 0x73, 0x5f, 0x73, 0x6d, 0x31, 0x30, 0x30, 0x2e, 0x68, 0x70, 0x70, 0x00
	.type		$str$25,@object
	.size		$str$25,(__unnamed_1 - $str$25)
$str$25:
        /*008d*/ 	.byte	0x28, 0x28, 0x75, 0x69, 0x6e, 0x74, 0x33, 0x32, 0x5f, 0x74, 0x28, 0x74, 0x68, 0x72, 0x65, 0x61
        /*009d*/ 	.byte	0x64, 0x49, 0x64, 0x78, 0x2e, 0x78, 0x29, 0x20, 0x2f, 0x20, 0x33, 0x32, 0x29, 0x20, 0x25, 0x20
        /*00ad*/ 	.byte	0x34, 0x29, 0x20, 0x3d, 0x3d, 0x20, 0x28, 0x28, 0x28, 0x74, 0x6d, 0x65, 0x6d, 0x5f, 0x61, 0x64
        /*00bd*/ 	.byte	0x64, 0x72, 0x20, 0x3e, 0x3e, 0x20, 0x31, 0x36, 0x29, 0x20, 0x2f, 0x20, 0x33, 0x32, 0x29, 0x20
        /*00cd*/ 	.byte	0x25, 0x20, 0x34, 0x29, 0x00
	.type		__unnamed_1,@object
	.size		__unnamed_1,(__unnamed_2 - __unnamed_1)
__unnamed_1:
        /*00d2*/ 	.byte	0x61, 0x75, 0x74, 0x6f, 0x20, 0x63, 0x75, 0x74, 0x65, 0x3a, 0x3a, 0x61, 0x73, 0x5f, 0x70, 0x6f
        /* <DEDUP_REMOVED lines=24> */
        /*0262*/ 	.byte	0x3c, 0x34, 0x30, 0x39, 0x36, 0x3e, 0x3e, 0x3e, 0x3e, 0x5d, 0x00
	.type		__unnamed_2,@object
	.size		__unnamed_2,(.L_2 - __unnamed_2)
__unnamed_2:
        /* <DEDUP_REMOVED lines=40> */
        /*04ed*/ 	.byte	0x74, 0x65, 0x3a, 0x3a, 0x43, 0x3c, 0x30, 0x3e, 0x3e, 0x3e, 0x3e, 0x5d, 0x00
.L_2:


//--------------------- .nv.shared._ZN7cutlass13device_kernelINS_4gemm6kernel13GemmUniversalIN4cute5tupleIJiiiiEEENS1_10collective13CollectiveMmaINS1_35MainloopSm100TmaUmmaWarpSpecializedILi3ELi2ELi4ENS5_IJNS4_1CILi2EEESB_NSA_ILi1EEEEEEEENS5_IJNSA_ILi128EEENSA_ILi64EEENSA_ILi32EEEEEENS_12float_e4m3_tENS5_IJlSC_lEEESJ_SK_NS4_8TiledMMAINS4_8MMA_AtomIJNS4_10MMA_TraitsINS4_25SM100_MMA_F8F6F4_2x1SM_SSEJSJ_SJ_fSF_SG_NS4_17integral_constantINS4_4UMMA5MajorELSR_0EEESS_NSP_INSQ_7ScaleInELST_0EEESU_EEEEEENS4_6LayoutINS5_IJSC_SC_SC_EEENS5_IJNSA_ILi0EEESZ_SZ_EEEEENS5_IJNS4_10UnderscoreES12_S12_EEEEENS4_28SM100_TMA_2SM_LOAD_MULTICASTENS4_14ComposedLayoutINS4_7SwizzleILi1ELi4ELi3EEENS4_18smem_ptr_flag_bitsILi8EEENSX_INS5_IJNSA_ILi8EEESH_EEENS5_IJSH_SC_EEEEEEEvNS4_8identityENS4_18SM100_TMA_2SM_LOADES1F_vS1G_EENS_8epilogue10collective18CollectiveEpilogueINS1J_23Sm100TmaWarpSpecializedILi1ELi1ELi32ELb0ELb0EEEJNS5_IJSG_SG_SH_EEENS5_IJNSX_ISG_SC_EES1P_EEESJ_SK_SJ_SK_NS1J_6fusion15FusionCallbacksIS1N_NS1R_17LinearCombinationISJ_fSJ_fLNS_15FloatRoundStyleE2EEES1O_S1Q_JEEENS4_5SM1004TMEM4LOAD26SM100_TMEM_LOAD_32dp32b32xENS4_13SM90_TMA_LOADENS16_INS17_ILi2ELi4ELi3EEES1A_NSX_INS5_IJS1B_SG_EEENS5_IJSG_SC_EEEEEEENS4_39AutoVectorizingCopyWithAssumedAlignmentILi128EEENS4_14SM90_TMA_STOREES26_S28_S28_EEEvvEEEEvNT_6ParamsE --------------------------
	.section	.nv.shared._ZN7cutlass13device_kernelINS_4gemm6kernel13GemmUniversalIN4cute5tupleIJiiiiEEENS1_10collective13CollectiveMmaINS1_35MainloopSm100TmaUmmaWarpSpecializedILi3ELi2ELi4ENS5_IJNS4_1CILi2EEESB_NSA_ILi1EEEEEEEENS5_IJNSA_ILi128EEENSA_ILi64EEENSA_ILi32EEEEEENS_12float_e4m3_tENS5_IJlSC_lEEESJ_SK_NS4_8TiledMMAINS4_8MMA_AtomIJNS4_10MMA_TraitsINS4_25SM100_MMA_F8F6F4_2x1SM_SSEJSJ_SJ_fSF_SG_NS4_17integral_constantINS4_4UMMA5MajorELSR_0EEESS_NSP_INSQ_7ScaleInELST_0EEESU_EEEEEENS4_6LayoutINS5_IJSC_SC_SC_EEENS5_IJNSA_ILi0EEESZ_SZ_EEEEENS5_IJNS4_10UnderscoreES12_S12_EEEEENS4_28SM100_TMA_2SM_LOAD_MULTICASTENS4_14ComposedLayoutINS4_7SwizzleILi1ELi4ELi3EEENS4_18smem_ptr_flag_bitsILi8EEENSX_INS5_IJNSA_ILi8EEESH_EEENS5_IJSH_SC_EEEEEEEvNS4_8identityENS4_18SM100_TMA_2SM_LOADES1F_vS1G_EENS_8epilogue10collective18CollectiveEpilogueINS1J_23Sm100TmaWarpSpecializedILi1ELi1ELi32ELb0ELb0EEEJNS5_IJSG_SG_SH_EEENS5_IJNSX_ISG_SC_EES1P_EEESJ_SK_SJ_SK_NS1J_6fusion15FusionCallbacksIS1N_NS1R_17LinearCombinationISJ_fSJ_fLNS_15FloatRoundStyleE2EEES1O_S1Q_JEEENS4_5SM1004TMEM4LOAD26SM100_TMEM_LOAD_32dp32b32xENS4_13SM90_TMA_LOADENS16_INS17_ILi2ELi4ELi3EEES1A_NSX_INS5_IJS1B_SG_EEENS5_IJSG_SC_EEEEEEENS4_39AutoVectorizingCopyWithAssumedAlignmentILi128EEENS4_14SM90_TMA_STOREES26_S28_S28_EEEvvEEEEvNT_6ParamsE,"aw",@nobits
	.sectionflags	@""
	.align	16
	.zero		1024


//--------------------- .nv.shared.reserved.0     --------------------------
	.section	.nv.shared.reserved.0,"aw",@nobits
	.weak		__nv_reservedSMEM_offset_0_alias
	.size		__nv_reservedSMEM_offset_0_alias, 0, 64
	.other		__nv_reservedSMEM_offset_0_alias,@"STO_CUDA_RESERVED_SHARED STV_DEFAULT"
__nv_reservedSMEM_offset_0_alias:
	.zero		0
.nv.shared.reserved.0:
	.zero		64
	.weak		__nv_reservedSMEM_tcgen05_partition
	.type		__nv_reservedSMEM_tcgen05_partition,@object
	.size		__nv_reservedSMEM_tcgen05_partition,(.L_0 - __nv_reservedSMEM_tcgen05_partition)
__nv_reservedSMEM_tcgen05_partition:
	.zero		32
.L_0:


//--------------------- .nv.global                --------------------------
	.section	.nv.global,"aw",@nobits
.nv.global:
	.type		_ZN39_INTERNAL_66301905_4_k_cu_f10b62a0_79514cute1_E,@object
	.size		_ZN39_INTERNAL_66301905_4_k_cu_f10b62a0_79514cute1_E,(_ZN39_INTERNAL_66301905_4_k_cu_f10b62a0_79514cuda3std3__45__cpo6cbeginE - _ZN39_INTERNAL_66301905_4_k_cu_f10b62a0_79514cute1_E)
_ZN39_INTERNAL_66301905_4_k_cu_f10b62a0_79514cute1_E:
	.zero		1
	.type		_ZN39_INTERNAL_66301905_4_k_cu_f10b62a0_79514cuda3std3__45__cpo6cbeginE,@object
	.size		_ZN39_INTERNAL_66301905_4_k_cu_f10b62a0_79514cuda3std3__45__cpo6cbeginE,(_ZN39_INTERNAL_66301905_4_k_cu_f10b62a0_79514cuda3std3__48in_placeE - _ZN39_INTERNAL_66301905_4_k_cu_f10b62a0_79514cuda3std3__45__cpo6cbeginE)
_ZN39_INTERNAL_66301905_4_k_cu_f10b62a0_79514cuda3std3__45__cpo6cbeginE:
	.zero		1
	.type		_ZN39_INTERNAL_66301905_4_k_cu_f10b62a0_79514cuda3std3__48in_placeE,@object
	.size		_ZN39_INTERNAL_66301905_4_k_cu_f10b62a0_79514cuda3std3__48in_placeE,(_ZN39_INTERNAL_66301905_4_k_cu_f10b62a0_79514cuda3std6ranges3__45__cpo9iter_moveE - _ZN39_INTERNAL_66301905_4_k_cu_f10b62a0_79514cuda3std3__48in_placeE)
_ZN39_INTERNAL_66301905_4_k_cu_f10b62a0_79514cuda3std3__48in_placeE:
	.zero		1
	.type		_ZN39_INTERNAL_66301905_4_k_cu_f10b62a0_79514cuda3std6ranges3__45__cpo9iter_moveE,@object
	.size		_ZN39_INTERNAL_66301905_4_k_cu_f10b62a0_79514cuda3std6ranges3__45__cpo9iter_moveE,(_ZN39_INTERNAL_66301905_4_k_cu_f10b62a0_79514cuda3std3__45__cpo5beginE - _ZN39_INTERNAL_66301905_4_k_cu_f10b62a0_79514cuda3std6ranges3__45__cpo9iter_moveE)
_ZN39_INTERNAL_66301905_4_k_cu_f10b62a0_79514cuda3std6ranges3__45__cpo9iter_moveE:
	.zero		1
	.type		_ZN39_INTERNAL_66301905_4_k_cu_f10b62a0_79514cuda3std3__45__cpo5beginE,@object
	.size		_ZN39_INTERNAL_66301905_4_k_cu_f10b62a0_79514cuda3std3__45__cpo5beginE,(_ZN39_INTERNAL_66301905_4_k_cu_f10b62a0_79514cuda3std3__441_GLOBAL__N__66301905_4_k_cu_f10b62a0_79516ignoreE - _ZN39_INTERNAL_66301905_4_k_cu_f10b62a0_79514cuda3std3__45__cpo5beginE)
_ZN39_INTERNAL_66301905_4_k_cu_f10b62a0_79514cuda3std3__45__cpo5beginE:
	.zero		1
	.type		_ZN39_INTERNAL_66301905_4_k_cu_f10b62a0_79514cuda3std3__441_GLOBAL__N__66301905_4_k_cu_f10b62a0_79516ignoreE,@object
	.size		_ZN39_INTERNAL_66301905_4_k_cu_f10b62a0_79514cuda3std3__441_GLOBAL__N__66301905_4_k_cu_f10b62a0_79516ignoreE,(_ZN39_INTERNAL_66301905_4_k_cu_f10b62a0_79514cute7productE - _ZN39_INTERNAL_66301905_4_k_cu_f10b62a0_79514cuda3std3__441_GLOBAL__N__66301905_4_k_cu_f10b62a0_79516ignoreE)
_ZN39_INTERNAL_66301905_4_k_cu_f10b62a0_79514cuda3std3__441_GLOBAL__N__66301905_4_k_cu_f10b62a0_79516ignoreE:
	.zero		1
	.type		_ZN39_INTERNAL_66301905_4_k_cu_f10b62a0_79514cute7productE,@object
	.size		_ZN39_INTERNAL_66301905_4_k_cu_f10b62a0_79514cute7productE,(_ZN39_INTERNAL_66301905_4_k_cu_f10b62a0_79514cuda3std3__45__cpo3endE - _ZN39_INTERNAL_66301905_4_k_cu_f10b62a0_79514cute7productE)
_ZN39_INTERNAL_66301905_4_k_cu_f10b62a0_79514cute7productE:
	.zero		1
	.type		_ZN39_INTERNAL_66301905_4_k_cu_f10b62a0_79514cuda3std3__45__cpo3endE,@object
	.size		_ZN39_INTERNAL_66301905_4_k_cu_f10b62a0_79514cuda3std3__45__cpo3endE,(_ZN39_INTERNAL_66301905_4_k_cu_f10b62a0_79514cuda3std3__419piecewise_constructE - _ZN39_INTERNAL_66301905_4_k_cu_f10b62a0_79514cuda3std3__45__cpo3endE)
_ZN39_INTERNAL_66301905_4_k_cu_f10b62a0_79514cuda3std3__45__cpo3endE:
	.zero		1
	.type		_ZN39_INTERNAL_66301905_4_k_cu_f10b62a0_79514cuda3std3__419piecewise_constructE,@object
	.size		_ZN39_INTERNAL_66301905_4_k_cu_f10b62a0_79514cuda3std3__419piecewise_constructE,(_ZN39_INTERNAL_66301905_4_k_cu_f10b62a0_79514cuda3std3__45__cpo4cendE - _ZN39_INTERNAL_66301905_4_k_cu_f10b62a0_79514cuda3std3__419piecewise_constructE)
_ZN39_INTERNAL_66301905_4_k_cu_f10b62a0_79514cuda3std3__419piecewise_constructE:
	.zero		1
	.type		_ZN39_INTERNAL_66301905_4_k_cu_f10b62a0_79514cuda3std3__45__cpo4cendE,@object
	.size		_ZN39_INTERNAL_66301905_4_k_cu_f10b62a0_79514cuda3std3__45__cpo4cendE,(_ZN39_INTERNAL_66301905_4_k_cu_f10b62a0_79514cuda3std6ranges3__45__cpo4swapE - _ZN39_INTERNAL_66301905_4_k_cu_f10b62a0_79514cuda3std3__45__cpo4cendE)
_ZN39_INTERNAL_66301905_4_k_cu_f10b62a0_79514cuda3std3__45__cpo4cendE:
	.zero		1
	.type		_ZN39_INTERNAL_66301905_4_k_cu_f10b62a0_79514cuda3std6ranges3__45__cpo4swapE,@object
	.size		_ZN39_INTERNAL_66301905_4_k_cu_f10b62a0_79514cuda3std6ranges3__45__cpo4swapE,(.L_10 - _ZN39_INTERNAL_66301905_4_k_cu_f10b62a0_79514cuda3std6ranges3__45__cpo4swapE)
_ZN39_INTERNAL_66301905_4_k_cu_f10b62a0_79514cuda3std6ranges3__45__cpo4swapE:
	.zero		1
.L_10:


//--------------------- .nv.constant0._ZN7cutlass13device_kernelINS_4gemm6kernel13GemmUniversalIN4cute5tupleIJiiiiEEENS1_10collective13CollectiveMmaINS1_35MainloopSm100TmaUmmaWarpSpecializedILi3ELi2ELi4ENS5_IJNS4_1CILi2EEESB_NSA_ILi1EEEEEEEENS5_IJNSA_ILi128EEENSA_ILi64EEENSA_ILi32EEEEEENS_12float_e4m3_tENS5_IJlSC_lEEESJ_SK_NS4_8TiledMMAINS4_8MMA_AtomIJNS4_10MMA_TraitsINS4_25SM100_MMA_F8F6F4_2x1SM_SSEJSJ_SJ_fSF_SG_NS4_17integral_constantINS4_4UMMA5MajorELSR_0EEESS_NSP_INSQ_7ScaleInELST_0EEESU_EEEEEENS4_6LayoutINS5_IJSC_SC_SC_EEENS5_IJNSA_ILi0EEESZ_SZ_EEEEENS5_IJNS4_10UnderscoreES12_S12_EEEEENS4_28SM100_TMA_2SM_LOAD_MULTICASTENS4_14ComposedLayoutINS4_7SwizzleILi1ELi4ELi3EEENS4_18smem_ptr_flag_bitsILi8EEENSX_INS5_IJNSA_ILi8EEESH_EEENS5_IJSH_SC_EEEEEEEvNS4_8identityENS4_18SM100_TMA_2SM_LOADES1F_vS1G_EENS_8epilogue10collective18CollectiveEpilogueINS1J_23Sm100TmaWarpSpecializedILi1ELi1ELi32ELb0ELb0EEEJNS5_IJSG_SG_SH_EEENS5_IJNSX_ISG_SC_EES1P_EEESJ_SK_SJ_SK_NS1J_6fusion15FusionCallbacksIS1N_NS1R_17LinearCombinationISJ_fSJ_fLNS_15FloatRoundStyleE2EEES1O_S1Q_JEEENS4_5SM1004TMEM4LOAD26SM100_TMEM_LOAD_32dp32b32xENS4_13SM90_TMA_LOADENS16_INS17_ILi2ELi4ELi3EEES1A_NSX_INS5_IJS1B_SG_EEENS5_IJSG_SC_EEEEEEENS4_39AutoVectorizingCopyWithAssumedAlignmentILi128EEENS4_14SM90_TMA_STOREES26_S28_S28_EEEvvEEEEvNT_6ParamsE --------------------------
	.section	.nv.constant0._ZN7cutlass13device_kernelINS_4gemm6kernel13GemmUniversalIN4cute5tupleIJiiiiEEENS1_10collective13CollectiveMmaINS1_35MainloopSm100TmaUmmaWarpSpecializedILi3ELi2ELi4ENS5_IJNS4_1CILi2EEESB_NSA_ILi1EEEEEEEENS5_IJNSA_ILi128EEENSA_ILi64EEENSA_ILi32EEEEEENS_12float_e4m3_tENS5_IJlSC_lEEESJ_SK_NS4_8TiledMMAINS4_8MMA_AtomIJNS4_10MMA_TraitsINS4_25SM100_MMA_F8F6F4_2x1SM_SSEJSJ_SJ_fSF_SG_NS4_17integral_constantINS4_4UMMA5MajorELSR_0EEESS_NSP_INSQ_7ScaleInELST_0EEESU_EEEEEENS4_6LayoutINS5_IJSC_SC_SC_EEENS5_IJNSA_ILi0EEESZ_SZ_EEEEENS5_IJNS4_10UnderscoreES12_S12_EEEEENS4_28SM100_TMA_2SM_LOAD_MULTICASTENS4_14ComposedLayoutINS4_7SwizzleILi1ELi4ELi3EEENS4_18smem_ptr_flag_bitsILi8EEENSX_INS5_IJNSA_ILi8EEESH_EEENS5_IJSH_SC_EEEEEEEvNS4_8identityENS4_18SM100_TMA_2SM_LOADES1F_vS1G_EENS_8epilogue10collective18CollectiveEpilogueINS1J_23Sm100TmaWarpSpecializedILi1ELi1ELi32ELb0ELb0EEEJNS5_IJSG_SG_SH_EEENS5_IJNSX_ISG_SC_EES1P_EEESJ_SK_SJ_SK_NS1J_6fusion15FusionCallbacksIS1N_NS1R_17LinearCombinationISJ_fSJ_fLNS_15FloatRoundStyleE2EEES1O_S1Q_JEEENS4_5SM1004TMEM4LOAD26SM100_TMEM_LOAD_32dp32b32xENS4_13SM90_TMA_LOADENS16_INS17_ILi2ELi4ELi3EEES1A_NSX_INS5_IJS1B_SG_EEENS5_IJSG_SC_EEEEEEENS4_39AutoVectorizingCopyWithAssumedAlignmentILi128EEENS4_14SM90_TMA_STOREES26_S28_S28_EEEvvEEEEvNT_6ParamsE,"a",@progbits
	.sectionflags	@""
	.align	4
.nv.constant0._ZN7cutlass13device_kernelINS_4gemm6kernel13GemmUniversalIN4cute5tupleIJiiiiEEENS1_10collective13CollectiveMmaINS1_35MainloopSm100TmaUmmaWarpSpecializedILi3ELi2ELi4ENS5_IJNS4_1CILi2EEESB_NSA_ILi1EEEEEEEENS5_IJNSA_ILi128EEENSA_ILi64EEENSA_ILi32EEEEEENS_12float_e4m3_tENS5_IJlSC_lEEESJ_SK_NS4_8TiledMMAINS4_8MMA_AtomIJNS4_10MMA_TraitsINS4_25SM100_MMA_F8F6F4_2x1SM_SSEJSJ_SJ_fSF_SG_NS4_17integral_constantINS4_4UMMA5MajorELSR_0EEESS_NSP_INSQ_7ScaleInELST_0EEESU_EEEEEENS4_6LayoutINS5_IJSC_SC_SC_EEENS5_IJNSA_ILi0EEESZ_SZ_EEEEENS5_IJNS4_10UnderscoreES12_S12_EEEEENS4_28SM100_TMA_2SM_LOAD_MULTICASTENS4_14ComposedLayoutINS4_7SwizzleILi1ELi4ELi3EEENS4_18smem_ptr_flag_bitsILi8EEENSX_INS5_IJNSA_ILi8EEESH_EEENS5_IJSH_SC_EEEEEEEvNS4_8identityENS4_18SM100_TMA_2SM_LOADES1F_vS1G_EENS_8epilogue10collective18CollectiveEpilogueINS1J_23Sm100TmaWarpSpecializedILi1ELi1ELi32ELb0ELb0EEEJNS5_IJSG_SG_SH_EEENS5_IJNSX_ISG_SC_EES1P_EEESJ_SK_SJ_SK_NS1J_6fusion15FusionCallbacksIS1N_NS1R_17LinearCombinationISJ_fSJ_fLNS_15FloatRoundStyleE2EEES1O_S1Q_JEEENS4_5SM1004TMEM4LOAD26SM100_TMEM_LOAD_32dp32b32xENS4_13SM90_TMA_LOADENS16_INS17_ILi2ELi4ELi3EEES1A_NSX_INS5_IJS1B_SG_EEENS5_IJSG_SC_EEEEEEENS4_39AutoVectorizingCopyWithAssumedAlignmentILi128EEENS4_14SM90_TMA_STOREES26_S28_S28_EEEvvEEEEvNT_6ParamsE:
	.zero		2944


//--------------------- SYMBOLS --------------------------

	.type		.nv.reservedSmem.offset0,@object
	.size		.nv.reservedSmem.offset0,0x4
	.type		.nv.reservedSmem.cap,@object
	.size		.nv.reservedSmem.cap,0x4
	.type		__assertfail,@function
